//
// Generated by NVIDIA NVVM Compiler
//
// Compiler Build ID: CL-36424714
// Cuda compilation tools, release 13.0, V13.0.88
// Based on NVVM 20.0.0
//

.version 9.0
.target sm_100
.address_size 64

	// .globl	elementwise_add_f32
.extern .shared .align 16 .b8 sdata[];

.visible .entry elementwise_add_f32(
	.param .u64 .ptr .align 1 elementwise_add_f32_param_0,
	.param .u64 .ptr .align 1 elementwise_add_f32_param_1,
	.param .u64 .ptr .align 1 elementwise_add_f32_param_2,
	.param .u32 elementwise_add_f32_param_3
)
{
	.reg .pred 	%p<2>;
	.reg .b32 	%r<6>;
	.reg .b32 	%f<4>;
	.reg .b64 	%rd<11>;

	ld.param.u64 	%rd1, [elementwise_add_f32_param_0];
	ld.param.u64 	%rd2, [elementwise_add_f32_param_1];
	ld.param.u64 	%rd3, [elementwise_add_f32_param_2];
	ld.param.u32 	%r2, [elementwise_add_f32_param_3];
	mov.u32 	%r3, %ctaid.x;
	mov.u32 	%r4, %ntid.x;
	mov.u32 	%r5, %tid.x;
	mad.lo.s32 	%r1, %r3, %r4, %r5;
	setp.ge.s32 	%p1, %r1, %r2;
	@%p1 bra 	$L__BB0_2;
	cvta.to.global.u64 	%rd4, %rd1;
	cvta.to.global.u64 	%rd5, %rd2;
	cvta.to.global.u64 	%rd6, %rd3;
	mul.wide.s32 	%rd7, %r1, 4;
	add.s64 	%rd8, %rd4, %rd7;
	ld.global.f32 	%f1, [%rd8];
	add.s64 	%rd9, %rd5, %rd7;
	ld.global.f32 	%f2, [%rd9];
	add.f32 	%f3, %f1, %f2;
	add.s64 	%rd10, %rd6, %rd7;
	st.global.f32 	[%rd10], %f3;
$L__BB0_2:
	ret;

}
	// .globl	elementwise_sub_f32
.visible .entry elementwise_sub_f32(
	.param .u64 .ptr .align 1 elementwise_sub_f32_param_0,
	.param .u64 .ptr .align 1 elementwise_sub_f32_param_1,
	.param .u64 .ptr .align 1 elementwise_sub_f32_param_2,
	.param .u32 elementwise_sub_f32_param_3
)
{
	.reg .pred 	%p<2>;
	.reg .b32 	%r<6>;
	.reg .b32 	%f<4>;
	.reg .b64 	%rd<11>;

	ld.param.u64 	%rd1, [elementwise_sub_f32_param_0];
	ld.param.u64 	%rd2, [elementwise_sub_f32_param_1];
	ld.param.u64 	%rd3, [elementwise_sub_f32_param_2];
	ld.param.u32 	%r2, [elementwise_sub_f32_param_3];
	mov.u32 	%r3, %ctaid.x;
	mov.u32 	%r4, %ntid.x;
	mov.u32 	%r5, %tid.x;
	mad.lo.s32 	%r1, %r3, %r4, %r5;
	setp.ge.s32 	%p1, %r1, %r2;
	@%p1 bra 	$L__BB1_2;
	cvta.to.global.u64 	%rd4, %rd1;
	cvta.to.global.u64 	%rd5, %rd2;
	cvta.to.global.u64 	%rd6, %rd3;
	mul.wide.s32 	%rd7, %r1, 4;
	add.s64 	%rd8, %rd4, %rd7;
	ld.global.f32 	%f1, [%rd8];
	add.s64 	%rd9, %rd5, %rd7;
	ld.global.f32 	%f2, [%rd9];
	sub.f32 	%f3, %f1, %f2;
	add.s64 	%rd10, %rd6, %rd7;
	st.global.f32 	[%rd10], %f3;
$L__BB1_2:
	ret;

}
	// .globl	elementwise_mul_f32
.visible .entry elementwise_mul_f32(
	.param .u64 .ptr .align 1 elementwise_mul_f32_param_0,
	.param .u64 .ptr .align 1 elementwise_mul_f32_param_1,
	.param .u64 .ptr .align 1 elementwise_mul_f32_param_2,
	.param .u32 elementwise_mul_f32_param_3
)
{
	.reg .pred 	%p<2>;
	.reg .b32 	%r<6>;
	.reg .b32 	%f<4>;
	.reg .b64 	%rd<11>;

	ld.param.u64 	%rd1, [elementwise_mul_f32_param_0];
	ld.param.u64 	%rd2, [elementwise_mul_f32_param_1];
	ld.param.u64 	%rd3, [elementwise_mul_f32_param_2];
	ld.param.u32 	%r2, [elementwise_mul_f32_param_3];
	mov.u32 	%r3, %ctaid.x;
	mov.u32 	%r4, %ntid.x;
	mov.u32 	%r5, %tid.x;
	mad.lo.s32 	%r1, %r3, %r4, %r5;
	setp.ge.s32 	%p1, %r1, %r2;
	@%p1 bra 	$L__BB2_2;
	cvta.to.global.u64 	%rd4, %rd1;
	cvta.to.global.u64 	%rd5, %rd2;
	cvta.to.global.u64 	%rd6, %rd3;
	mul.wide.s32 	%rd7, %r1, 4;
	add.s64 	%rd8, %rd4, %rd7;
	ld.global.f32 	%f1, [%rd8];
	add.s64 	%rd9, %rd5, %rd7;
	ld.global.f32 	%f2, [%rd9];
	mul.f32 	%f3, %f1, %f2;
	add.s64 	%rd10, %rd6, %rd7;
	st.global.f32 	[%rd10], %f3;
$L__BB2_2:
	ret;

}
	// .globl	elementwise_div_f32
.visible .entry elementwise_div_f32(
	.param .u64 .ptr .align 1 elementwise_div_f32_param_0,
	.param .u64 .ptr .align 1 elementwise_div_f32_param_1,
	.param .u64 .ptr .align 1 elementwise_div_f32_param_2,
	.param .u32 elementwise_div_f32_param_3
)
{
	.reg .pred 	%p<2>;
	.reg .b32 	%r<6>;
	.reg .b32 	%f<4>;
	.reg .b64 	%rd<11>;

	ld.param.u64 	%rd1, [elementwise_div_f32_param_0];
	ld.param.u64 	%rd2, [elementwise_div_f32_param_1];
	ld.param.u64 	%rd3, [elementwise_div_f32_param_2];
	ld.param.u32 	%r2, [elementwise_div_f32_param_3];
	mov.u32 	%r3, %ctaid.x;
	mov.u32 	%r4, %ntid.x;
	mov.u32 	%r5, %tid.x;
	mad.lo.s32 	%r1, %r3, %r4, %r5;
	setp.ge.s32 	%p1, %r1, %r2;
	@%p1 bra 	$L__BB3_2;
	cvta.to.global.u64 	%rd4, %rd1;
	cvta.to.global.u64 	%rd5, %rd2;
	cvta.to.global.u64 	%rd6, %rd3;
	mul.wide.s32 	%rd7, %r1, 4;
	add.s64 	%rd8, %rd4, %rd7;
	ld.global.f32 	%f1, [%rd8];
	add.s64 	%rd9, %rd5, %rd7;
	ld.global.f32 	%f2, [%rd9];
	div.rn.f32 	%f3, %f1, %f2;
	add.s64 	%rd10, %rd6, %rd7;
	st.global.f32 	[%rd10], %f3;
$L__BB3_2:
	ret;

}
	// .globl	matmul_f32
.visible .entry matmul_f32(
	.param .u64 .ptr .align 1 matmul_f32_param_0,
	.param .u64 .ptr .align 1 matmul_f32_param_1,
	.param .u64 .ptr .align 1 matmul_f32_param_2,
	.param .u32 matmul_f32_param_3,
	.param .u32 matmul_f32_param_4,
	.param .u32 matmul_f32_param_5
)
{
	.reg .pred 	%p<13>;
	.reg .b32 	%r<41>;
	.reg .b32 	%f<68>;
	.reg .b64 	%rd<53>;

	ld.param.u64 	%rd7, [matmul_f32_param_0];
	ld.param.u64 	%rd8, [matmul_f32_param_1];
	ld.param.u64 	%rd6, [matmul_f32_param_2];
	ld.param.u32 	%r20, [matmul_f32_param_3];
	ld.param.u32 	%r18, [matmul_f32_param_4];
	ld.param.u32 	%r19, [matmul_f32_param_5];
	cvta.to.global.u64 	%rd1, %rd8;
	cvta.to.global.u64 	%rd2, %rd7;
	mov.u32 	%r21, %ctaid.y;
	mov.u32 	%r22, %ntid.y;
	mov.u32 	%r23, %tid.y;
	mad.lo.s32 	%r1, %r21, %r22, %r23;
	mov.u32 	%r24, %ctaid.x;
	mov.u32 	%r25, %ntid.x;
	mov.u32 	%r26, %tid.x;
	mad.lo.s32 	%r2, %r24, %r25, %r26;
	setp.ge.s32 	%p1, %r1, %r20;
	setp.ge.s32 	%p2, %r2, %r18;
	or.pred  	%p3, %p1, %p2;
	@%p3 bra 	$L__BB4_14;
	setp.lt.s32 	%p4, %r19, 1;
	mov.f32 	%f67, 0f00000000;
	@%p4 bra 	$L__BB4_13;
	mul.lo.s32 	%r3, %r19, %r1;
	and.b32  	%r4, %r19, 7;
	setp.lt.u32 	%p5, %r19, 8;
	mov.f32 	%f67, 0f00000000;
	mov.b32 	%r39, 0;
	@%p5 bra 	$L__BB4_5;
	and.b32  	%r39, %r19, 2147483640;
	neg.s32 	%r37, %r39;
	shl.b32 	%r7, %r18, 3;
	mul.wide.u32 	%rd9, %r3, 4;
	add.s64 	%rd10, %rd9, %rd2;
	add.s64 	%rd52, %rd10, 16;
	mov.f32 	%f67, 0f00000000;
	mul.wide.s32 	%rd13, %r18, 4;
	mov.u32 	%r36, %r2;
$L__BB4_4:
	.pragma "nounroll";
	ld.global.f32 	%f17, [%rd52+-16];
	mul.wide.s32 	%rd11, %r36, 4;
	add.s64 	%rd12, %rd1, %rd11;
	ld.global.f32 	%f18, [%rd12];
	fma.rn.f32 	%f19, %f17, %f18, %f67;
	ld.global.f32 	%f20, [%rd52+-12];
	add.s64 	%rd14, %rd12, %rd13;
	ld.global.f32 	%f21, [%rd14];
	fma.rn.f32 	%f22, %f20, %f21, %f19;
	ld.global.f32 	%f23, [%rd52+-8];
	add.s64 	%rd15, %rd14, %rd13;
	ld.global.f32 	%f24, [%rd15];
	fma.rn.f32 	%f25, %f23, %f24, %f22;
	ld.global.f32 	%f26, [%rd52+-4];
	add.s64 	%rd16, %rd15, %rd13;
	ld.global.f32 	%f27, [%rd16];
	fma.rn.f32 	%f28, %f26, %f27, %f25;
	ld.global.f32 	%f29, [%rd52];
	add.s64 	%rd17, %rd16, %rd13;
	ld.global.f32 	%f30, [%rd17];
	fma.rn.f32 	%f31, %f29, %f30, %f28;
	ld.global.f32 	%f32, [%rd52+4];
	add.s64 	%rd18, %rd17, %rd13;
	ld.global.f32 	%f33, [%rd18];
	fma.rn.f32 	%f34, %f32, %f33, %f31;
	ld.global.f32 	%f35, [%rd52+8];
	add.s64 	%rd19, %rd18, %rd13;
	ld.global.f32 	%f36, [%rd19];
	fma.rn.f32 	%f37, %f35, %f36, %f34;
	ld.global.f32 	%f38, [%rd52+12];
	add.s64 	%rd20, %rd19, %rd13;
	ld.global.f32 	%f39, [%rd20];
	fma.rn.f32 	%f67, %f38, %f39, %f37;
	add.s32 	%r37, %r37, 8;
	add.s32 	%r36, %r36, %r7;
	add.s64 	%rd52, %rd52, 32;
	setp.ne.s32 	%p6, %r37, 0;
	@%p6 bra 	$L__BB4_4;
$L__BB4_5:
	setp.eq.s32 	%p7, %r4, 0;
	@%p7 bra 	$L__BB4_13;
	and.b32  	%r13, %r19, 3;
	setp.lt.u32 	%p8, %r4, 4;
	@%p8 bra 	$L__BB4_8;
	add.s32 	%r28, %r39, %r3;
	mul.wide.u32 	%rd21, %r28, 4;
	add.s64 	%rd22, %rd2, %rd21;
	ld.global.f32 	%f41, [%rd22];
	mad.lo.s32 	%r29, %r39, %r18, %r2;
	mul.wide.s32 	%rd23, %r29, 4;
	add.s64 	%rd24, %rd1, %rd23;
	ld.global.f32 	%f42, [%rd24];
	fma.rn.f32 	%f43, %f41, %f42, %f67;
	cvt.u64.u32 	%rd25, %r3;
	cvt.u64.u32 	%rd26, %r39;
	add.s64 	%rd27, %rd26, %rd25;
	shl.b64 	%rd28, %rd27, 2;
	add.s64 	%rd29, %rd2, %rd28;
	ld.global.f32 	%f44, [%rd29+4];
	mul.wide.s32 	%rd30, %r18, 4;
	add.s64 	%rd31, %rd24, %rd30;
	ld.global.f32 	%f45, [%rd31];
	fma.rn.f32 	%f46, %f44, %f45, %f43;
	ld.global.f32 	%f47, [%rd29+8];
	add.s64 	%rd32, %rd31, %rd30;
	ld.global.f32 	%f48, [%rd32];
	fma.rn.f32 	%f49, %f47, %f48, %f46;
	ld.global.f32 	%f50, [%rd29+12];
	add.s64 	%rd33, %rd32, %rd30;
	ld.global.f32 	%f51, [%rd33];
	fma.rn.f32 	%f67, %f50, %f51, %f49;
	add.s32 	%r39, %r39, 4;
$L__BB4_8:
	setp.eq.s32 	%p9, %r13, 0;
	@%p9 bra 	$L__BB4_13;
	setp.eq.s32 	%p10, %r13, 1;
	@%p10 bra 	$L__BB4_11;
	add.s32 	%r30, %r39, %r3;
	mul.wide.u32 	%rd34, %r30, 4;
	add.s64 	%rd35, %rd2, %rd34;
	ld.global.f32 	%f53, [%rd35];
	mad.lo.s32 	%r31, %r39, %r18, %r2;
	mul.wide.s32 	%rd36, %r31, 4;
	add.s64 	%rd37, %rd1, %rd36;
	ld.global.f32 	%f54, [%rd37];
	fma.rn.f32 	%f55, %f53, %f54, %f67;
	cvt.u64.u32 	%rd38, %r3;
	cvt.u64.u32 	%rd39, %r39;
	add.s64 	%rd40, %rd39, %rd38;
	shl.b64 	%rd41, %rd40, 2;
	add.s64 	%rd42, %rd2, %rd41;
	ld.global.f32 	%f56, [%rd42+4];
	mul.wide.s32 	%rd43, %r18, 4;
	add.s64 	%rd44, %rd37, %rd43;
	ld.global.f32 	%f57, [%rd44];
	fma.rn.f32 	%f67, %f56, %f57, %f55;
	add.s32 	%r39, %r39, 2;
$L__BB4_11:
	and.b32  	%r32, %r19, 1;
	setp.eq.b32 	%p11, %r32, 1;
	not.pred 	%p12, %p11;
	@%p12 bra 	$L__BB4_13;
	add.s32 	%r33, %r39, %r3;
	mul.wide.u32 	%rd45, %r33, 4;
	add.s64 	%rd46, %rd2, %rd45;
	ld.global.f32 	%f58, [%rd46];
	mad.lo.s32 	%r34, %r39, %r18, %r2;
	mul.wide.s32 	%rd47, %r34, 4;
	add.s64 	%rd48, %rd1, %rd47;
	ld.global.f32 	%f59, [%rd48];
	fma.rn.f32 	%f67, %f58, %f59, %f67;
$L__BB4_13:
	mad.lo.s32 	%r35, %r18, %r1, %r2;
	cvta.to.global.u64 	%rd49, %rd6;
	mul.wide.s32 	%rd50, %r35, 4;
	add.s64 	%rd51, %rd49, %rd50;
	st.global.f32 	[%rd51], %f67;
$L__BB4_14:
	ret;

}
	// .globl	batch_normalize_f32
.visible .entry batch_normalize_f32(
	.param .u64 .ptr .align 1 batch_normalize_f32_param_0,
	.param .u64 .ptr .align 1 batch_normalize_f32_param_1,
	.param .u64 .ptr .align 1 batch_normalize_f32_param_2,
	.param .u64 .ptr .align 1 batch_normalize_f32_param_3,
	.param .f32 batch_normalize_f32_param_4,
	.param .u32 batch_normalize_f32_param_5
)
{
	.reg .pred 	%p<2>;
	.reg .b32 	%r<6>;
	.reg .b32 	%f<9>;
	.reg .b64 	%rd<12>;

	ld.param.u64 	%rd1, [batch_normalize_f32_param_0];
	ld.param.u64 	%rd2, [batch_normalize_f32_param_1];
	ld.param.u64 	%rd3, [batch_normalize_f32_param_2];
	ld.param.u64 	%rd4, [batch_normalize_f32_param_3];
	ld.param.f32 	%f1, [batch_normalize_f32_param_4];
	ld.param.u32 	%r2, [batch_normalize_f32_param_5];
	mov.u32 	%r3, %ctaid.x;
	mov.u32 	%r4, %ntid.x;
	mov.u32 	%r5, %tid.x;
	mad.lo.s32 	%r1, %r3, %r4, %r5;
	setp.ge.s32 	%p1, %r1, %r2;
	@%p1 bra 	$L__BB5_2;
	cvta.to.global.u64 	%rd5, %rd1;
	cvta.to.global.u64 	%rd6, %rd3;
	cvta.to.global.u64 	%rd7, %rd4;
	cvta.to.global.u64 	%rd8, %rd2;
	mul.wide.s32 	%rd9, %r1, 4;
	add.s64 	%rd10, %rd5, %rd9;
	ld.global.f32 	%f2, [%rd10];
	ld.global.f32 	%f3, [%rd6];
	sub.f32 	%f4, %f2, %f3;
	ld.global.f32 	%f5, [%rd7];
	add.f32 	%f6, %f1, %f5;
	sqrt.rn.f32 	%f7, %f6;
	div.rn.f32 	%f8, %f4, %f7;
	add.s64 	%rd11, %rd8, %rd9;
	st.global.f32 	[%rd11], %f8;
$L__BB5_2:
	ret;

}
	// .globl	relu_f32
.visible .entry relu_f32(
	.param .u64 .ptr .align 1 relu_f32_param_0,
	.param .u64 .ptr .align 1 relu_f32_param_1,
	.param .u32 relu_f32_param_2
)
{
	.reg .pred 	%p<2>;
	.reg .b32 	%r<6>;
	.reg .b32 	%f<3>;
	.reg .b64 	%rd<8>;

	ld.param.u64 	%rd1, [relu_f32_param_0];
	ld.param.u64 	%rd2, [relu_f32_param_1];
	ld.param.u32 	%r2, [relu_f32_param_2];
	mov.u32 	%r3, %ctaid.x;
	mov.u32 	%r4, %ntid.x;
	mov.u32 	%r5, %tid.x;
	mad.lo.s32 	%r1, %r3, %r4, %r5;
	setp.ge.s32 	%p1, %r1, %r2;
	@%p1 bra 	$L__BB6_2;
	cvta.to.global.u64 	%rd3, %rd1;
	cvta.to.global.u64 	%rd4, %rd2;
	mul.wide.s32 	%rd5, %r1, 4;
	add.s64 	%rd6, %rd3, %rd5;
	ld.global.f32 	%f1, [%rd6];
	max.f32 	%f2, %f1, 0f00000000;
	add.s64 	%rd7, %rd4, %rd5;
	st.global.f32 	[%rd7], %f2;
$L__BB6_2:
	ret;

}
	// .globl	reduce_sum_f32
.visible .entry reduce_sum_f32(
	.param .u64 .ptr .align 1 reduce_sum_f32_param_0,
	.param .u64 .ptr .align 1 reduce_sum_f32_param_1,
	.param .u32 reduce_sum_f32_param_2
)
{
	.reg .pred 	%p<8>;
	.reg .b32 	%r<19>;
	.reg .b32 	%f<10>;
	.reg .b64 	%rd<7>;

	ld.param.u64 	%rd1, [reduce_sum_f32_param_0];
	ld.param.u64 	%rd2, [reduce_sum_f32_param_1];
	ld.param.u32 	%r7, [reduce_sum_f32_param_2];
	mov.u32 	%r1, %tid.x;
	mov.u32 	%r8, %ctaid.x;
	mov.u32 	%r2, %ntid.x;
	mad.lo.s32 	%r3, %r8, %r2, %r1;
	setp.ge.s32 	%p1, %r3, %r7;
	mov.f32 	%f9, 0f00000000;
	@%p1 bra 	$L__BB7_2;
	cvta.to.global.u64 	%rd3, %rd1;
	mul.wide.s32 	%rd4, %r3, 4;
	add.s64 	%rd5, %rd3, %rd4;
	ld.global.f32 	%f9, [%rd5];
$L__BB7_2:
	shl.b32 	%r9, %r1, 2;
	mov.u32 	%r10, sdata;
	add.s32 	%r4, %r10, %r9;
	st.shared.f32 	[%r4], %f9;
	bar.sync 	0;
	setp.lt.u32 	%p2, %r2, 2;
	@%p2 bra 	$L__BB7_7;
	mov.b32 	%r18, 1;
$L__BB7_4:
	shl.b32 	%r6, %r18, 1;
	add.s32 	%r12, %r6, 1023;
	and.b32  	%r14, %r12, %r1;
	setp.ne.s32 	%p3, %r14, 0;
	add.s32 	%r15, %r18, %r1;
	setp.ge.u32 	%p4, %r15, %r2;
	or.pred  	%p5, %p3, %p4;
	@%p5 bra 	$L__BB7_6;
	shl.b32 	%r16, %r18, 2;
	add.s32 	%r17, %r4, %r16;
	ld.shared.f32 	%f4, [%r17];
	ld.shared.f32 	%f5, [%r4];
	add.f32 	%f6, %f4, %f5;
	st.shared.f32 	[%r4], %f6;
$L__BB7_6:
	bar.sync 	0;
	setp.lt.u32 	%p6, %r6, %r2;
	mov.u32 	%r18, %r6;
	@%p6 bra 	$L__BB7_4;
$L__BB7_7:
	setp.ne.s32 	%p7, %r1, 0;
	@%p7 bra 	$L__BB7_9;
	ld.shared.f32 	%f7, [sdata];
	cvta.to.global.u64 	%rd6, %rd2;
	atom.global.add.f32 	%f8, [%rd6], %f7;
$L__BB7_9:
	ret;

}
	// .globl	conv3d_f32
.visible .entry conv3d_f32(
	.param .u64 .ptr .align 1 conv3d_f32_param_0,
	.param .u64 .ptr .align 1 conv3d_f32_param_1,
	.param .u64 .ptr .align 1 conv3d_f32_param_2,
	.param .u32 conv3d_f32_param_3,
	.param .u32 conv3d_f32_param_4,
	.param .u32 conv3d_f32_param_5,
	.param .u32 conv3d_f32_param_6,
	.param .u32 conv3d_f32_param_7,
	.param .u32 conv3d_f32_param_8,
	.param .u32 conv3d_f32_param_9,
	.param .u32 conv3d_f32_param_10,
	.param .u32 conv3d_f32_param_11,
	.param .u32 conv3d_f32_param_12,
	.param .u32 conv3d_f32_param_13,
	.param .u32 conv3d_f32_param_14,
	.param .u32 conv3d_f32_param_15,
	.param .u32 conv3d_f32_param_16,
	.param .u32 conv3d_f32_param_17,
	.param .u32 conv3d_f32_param_18,
	.param .u32 conv3d_f32_param_19,
	.param .u32 conv3d_f32_param_20,
	.param .u32 conv3d_f32_param_21,
	.param .u32 conv3d_f32_param_22,
	.param .u32 conv3d_f32_param_23,
	.param .u32 conv3d_f32_param_24
)
{
	.reg .pred 	%p<102>;
	.reg .b32 	%r<199>;
	.reg .b32 	%f<105>;
	.reg .b64 	%rd<48>;

	ld.param.u64 	%rd8, [conv3d_f32_param_0];
	ld.param.u64 	%rd9, [conv3d_f32_param_1];
	ld.param.u64 	%rd7, [conv3d_f32_param_2];
	ld.param.u32 	%r119, [conv3d_f32_param_3];
	ld.param.u32 	%r98, [conv3d_f32_param_4];
	ld.param.u32 	%r99, [conv3d_f32_param_5];
	ld.param.u32 	%r100, [conv3d_f32_param_6];
	ld.param.u32 	%r101, [conv3d_f32_param_7];
	ld.param.u32 	%r102, [conv3d_f32_param_8];
	ld.param.u32 	%r103, [conv3d_f32_param_9];
	ld.param.u32 	%r104, [conv3d_f32_param_10];
	ld.param.u32 	%r105, [conv3d_f32_param_11];
	ld.param.u32 	%r106, [conv3d_f32_param_12];
	ld.param.u32 	%r107, [conv3d_f32_param_13];
	ld.param.u32 	%r108, [conv3d_f32_param_14];
	ld.param.u32 	%r109, [conv3d_f32_param_15];
	ld.param.u32 	%r110, [conv3d_f32_param_16];
	ld.param.u32 	%r111, [conv3d_f32_param_17];
	ld.param.u32 	%r112, [conv3d_f32_param_18];
	ld.param.u32 	%r113, [conv3d_f32_param_19];
	ld.param.u32 	%r114, [conv3d_f32_param_20];
	ld.param.u32 	%r115, [conv3d_f32_param_21];
	ld.param.u32 	%r116, [conv3d_f32_param_22];
	ld.param.u32 	%r117, [conv3d_f32_param_23];
	ld.param.u32 	%r118, [conv3d_f32_param_24];
	cvta.to.global.u64 	%rd1, %rd9;
	cvta.to.global.u64 	%rd2, %rd8;
	mov.u32 	%r1, %ctaid.z;
	mov.u32 	%r2, %ctaid.y;
	mov.u32 	%r120, %ctaid.x;
	mov.u32 	%r121, %ntid.x;
	mov.u32 	%r122, %tid.x;
	mad.lo.s32 	%r3, %r120, %r121, %r122;
	setp.ge.s32 	%p3, %r1, %r119;
	setp.ge.s32 	%p4, %r2, %r99;
	or.pred  	%p5, %p3, %p4;
	@%p5 bra 	$L__BB8_51;
	mul.lo.s32 	%r123, %r104, %r103;
	mul.lo.s32 	%r124, %r123, %r105;
	setp.ge.s32 	%p6, %r3, %r124;
	mov.f32 	%f83, 0f00000000;
	@%p6 bra 	$L__BB8_51;
	mul.lo.s32 	%r125, %r105, %r104;
	div.s32 	%r4, %r3, %r125;
	mul.lo.s32 	%r126, %r4, %r125;
	sub.s32 	%r127, %r3, %r126;
	div.s32 	%r5, %r127, %r105;
	mul.lo.s32 	%r128, %r5, %r105;
	sub.s32 	%r6, %r127, %r128;
	div.s32 	%r7, %r98, %r118;
	div.s32 	%r129, %r99, %r118;
	div.s32 	%r8, %r2, %r129;
	setp.lt.s32 	%p7, %r7, 1;
	@%p7 bra 	$L__BB8_50;
	mul.lo.s32 	%r130, %r4, %r109;
	sub.s32 	%r9, %r130, %r112;
	mul.lo.s32 	%r131, %r5, %r110;
	sub.s32 	%r10, %r131, %r113;
	mul.lo.s32 	%r11, %r6, %r111;
	sub.s32 	%r12, %r11, %r114;
	mul.lo.s32 	%r132, %r98, %r1;
	mad.lo.s32 	%r13, %r8, %r7, %r132;
	min.s32 	%r133, %r106, %r107;
	min.s32 	%r134, %r133, %r108;
	setp.lt.s32 	%p8, %r134, 1;
	@%p8 bra 	$L__BB8_50;
	and.b32  	%r14, %r108, 7;
	add.s32 	%r15, %r14, -1;
	and.b32  	%r16, %r108, 3;
	and.b32  	%r17, %r108, 2147483640;
	and.b32  	%r18, %r108, 1;
	neg.s32 	%r19, %r17;
	shl.b32 	%r20, %r117, 3;
	mad.lo.s32 	%r136, %r117, 7, %r11;
	sub.s32 	%r21, %r136, %r114;
	mad.lo.s32 	%r137, %r117, 6, %r11;
	sub.s32 	%r22, %r137, %r114;
	mad.lo.s32 	%r138, %r117, 5, %r11;
	sub.s32 	%r23, %r138, %r114;
	add.s64 	%rd3, %rd1, 16;
	add.s32 	%r139, %r117, %r11;
	sub.s32 	%r24, %r139, %r114;
	shl.b32 	%r140, %r117, 1;
	add.s32 	%r141, %r11, %r140;
	sub.s32 	%r25, %r141, %r114;
	mad.lo.s32 	%r142, %r117, 3, %r11;
	sub.s32 	%r26, %r142, %r114;
	shl.b32 	%r143, %r117, 2;
	add.s32 	%r144, %r11, %r143;
	sub.s32 	%r27, %r144, %r114;
	mov.f32 	%f83, 0f00000000;
	mov.b32 	%r175, 0;
$L__BB8_5:
	add.s32 	%r146, %r13, %r175;
	mul.lo.s32 	%r29, %r146, %r100;
	mad.lo.s32 	%r147, %r7, %r2, %r175;
	mul.lo.s32 	%r30, %r147, %r106;
	mov.b32 	%r176, 0;
$L__BB8_6:
	mul.lo.s32 	%r149, %r176, %r115;
	add.s32 	%r150, %r9, %r149;
	setp.gt.s32 	%p9, %r150, -1;
	setp.lt.s32 	%p10, %r150, %r100;
	and.pred  	%p1, %p9, %p10;
	add.s32 	%r151, %r150, %r29;
	mul.lo.s32 	%r32, %r151, %r101;
	add.s32 	%r152, %r176, %r30;
	mul.lo.s32 	%r33, %r152, %r107;
	add.s32 	%r153, %r9, %r29;
	add.s32 	%r154, %r153, %r149;
	mad.lo.s32 	%r34, %r101, %r154, %r10;
	mov.b32 	%r177, 0;
$L__BB8_7:
	setp.lt.u32 	%p11, %r108, 8;
	mul.lo.s32 	%r36, %r177, %r116;
	add.s32 	%r156, %r10, %r36;
	setp.gt.s32 	%p12, %r156, -1;
	setp.lt.s32 	%p13, %r156, %r101;
	and.pred  	%p14, %p12, %p13;
	and.pred  	%p2, %p1, %p14;
	add.s32 	%r157, %r156, %r32;
	mul.lo.s32 	%r37, %r157, %r102;
	add.s32 	%r158, %r177, %r33;
	mul.lo.s32 	%r38, %r158, %r108;
	mov.b32 	%r197, 0;
	@%p11 bra 	$L__BB8_26;
	add.s32 	%r159, %r34, %r36;
	mul.lo.s32 	%r160, %r102, %r159;
	add.s32 	%r193, %r12, %r160;
	add.s32 	%r192, %r21, %r160;
	add.s32 	%r190, %r22, %r160;
	add.s32 	%r188, %r23, %r160;
	add.s32 	%r185, %r24, %r160;
	add.s32 	%r183, %r25, %r160;
	add.s32 	%r181, %r26, %r160;
	add.s32 	%r179, %r27, %r160;
	mov.u32 	%r178, %r23;
	mov.u32 	%r180, %r27;
	mov.u32 	%r182, %r26;
	mov.u32 	%r184, %r25;
	mov.u32 	%r186, %r24;
	mov.u32 	%r187, %r38;
	mov.u32 	%r189, %r22;
	mov.u32 	%r191, %r21;
	mov.u32 	%r194, %r12;
	mov.u32 	%r195, %r19;
$L__BB8_9:
	.pragma "nounroll";
	mul.wide.s32 	%rd10, %r187, 4;
	add.s64 	%rd4, %rd3, %rd10;
	setp.gt.s32 	%p15, %r194, -1;
	setp.lt.s32 	%p16, %r194, %r102;
	and.pred  	%p17, %p15, %p16;
	and.pred  	%p18, %p2, %p17;
	not.pred 	%p19, %p18;
	@%p19 bra 	$L__BB8_11;
	mul.wide.s32 	%rd11, %r193, 4;
	add.s64 	%rd12, %rd2, %rd11;
	ld.global.f32 	%f46, [%rd12];
	ld.global.f32 	%f47, [%rd4+-16];
	fma.rn.f32 	%f83, %f46, %f47, %f83;
$L__BB8_11:
	setp.gt.s32 	%p20, %r186, -1;
	setp.lt.s32 	%p21, %r186, %r102;
	and.pred  	%p22, %p20, %p21;
	and.pred  	%p23, %p2, %p22;
	not.pred 	%p24, %p23;
	@%p24 bra 	$L__BB8_13;
	mul.wide.s32 	%rd13, %r185, 4;
	add.s64 	%rd14, %rd2, %rd13;
	ld.global.f32 	%f48, [%rd14];
	ld.global.f32 	%f49, [%rd4+-12];
	fma.rn.f32 	%f83, %f48, %f49, %f83;
$L__BB8_13:
	setp.gt.s32 	%p25, %r184, -1;
	setp.lt.s32 	%p26, %r184, %r102;
	and.pred  	%p27, %p25, %p26;
	and.pred  	%p28, %p2, %p27;
	not.pred 	%p29, %p28;
	@%p29 bra 	$L__BB8_15;
	mul.wide.s32 	%rd15, %r183, 4;
	add.s64 	%rd16, %rd2, %rd15;
	ld.global.f32 	%f50, [%rd16];
	ld.global.f32 	%f51, [%rd4+-8];
	fma.rn.f32 	%f83, %f50, %f51, %f83;
$L__BB8_15:
	setp.gt.s32 	%p30, %r182, -1;
	setp.lt.s32 	%p31, %r182, %r102;
	and.pred  	%p32, %p30, %p31;
	and.pred  	%p33, %p2, %p32;
	not.pred 	%p34, %p33;
	@%p34 bra 	$L__BB8_17;
	mul.wide.s32 	%rd17, %r181, 4;
	add.s64 	%rd18, %rd2, %rd17;
	ld.global.f32 	%f52, [%rd18];
	ld.global.f32 	%f53, [%rd4+-4];
	fma.rn.f32 	%f83, %f52, %f53, %f83;
$L__BB8_17:
	setp.gt.s32 	%p35, %r180, -1;
	setp.lt.s32 	%p36, %r180, %r102;
	and.pred  	%p37, %p35, %p36;
	and.pred  	%p38, %p2, %p37;
	not.pred 	%p39, %p38;
	@%p39 bra 	$L__BB8_19;
	mul.wide.s32 	%rd19, %r179, 4;
	add.s64 	%rd20, %rd2, %rd19;
	ld.global.f32 	%f54, [%rd20];
	ld.global.f32 	%f55, [%rd4];
	fma.rn.f32 	%f83, %f54, %f55, %f83;
$L__BB8_19:
	setp.gt.s32 	%p40, %r178, -1;
	setp.lt.s32 	%p41, %r178, %r102;
	and.pred  	%p42, %p40, %p41;
	and.pred  	%p43, %p2, %p42;
	not.pred 	%p44, %p43;
	@%p44 bra 	$L__BB8_21;
	mul.wide.s32 	%rd21, %r188, 4;
	add.s64 	%rd22, %rd2, %rd21;
	ld.global.f32 	%f56, [%rd22];
	ld.global.f32 	%f57, [%rd4+4];
	fma.rn.f32 	%f83, %f56, %f57, %f83;
$L__BB8_21:
	setp.gt.s32 	%p45, %r189, -1;
	setp.lt.s32 	%p46, %r189, %r102;
	and.pred  	%p47, %p45, %p46;
	and.pred  	%p48, %p2, %p47;
	not.pred 	%p49, %p48;
	@%p49 bra 	$L__BB8_23;
	mul.wide.s32 	%rd23, %r190, 4;
	add.s64 	%rd24, %rd2, %rd23;
	ld.global.f32 	%f58, [%rd24];
	ld.global.f32 	%f59, [%rd4+8];
	fma.rn.f32 	%f83, %f58, %f59, %f83;
$L__BB8_23:
	setp.gt.s32 	%p50, %r191, -1;
	setp.lt.s32 	%p51, %r191, %r102;
	and.pred  	%p52, %p50, %p51;
	and.pred  	%p53, %p2, %p52;
	not.pred 	%p54, %p53;
	@%p54 bra 	$L__BB8_25;
	mul.wide.s32 	%rd25, %r192, 4;
	add.s64 	%rd26, %rd2, %rd25;
	ld.global.f32 	%f60, [%rd26];
	ld.global.f32 	%f61, [%rd4+12];
	fma.rn.f32 	%f83, %f60, %f61, %f83;
$L__BB8_25:
	add.s32 	%r195, %r195, 8;
	add.s32 	%r194, %r194, %r20;
	add.s32 	%r193, %r193, %r20;
	add.s32 	%r192, %r192, %r20;
	add.s32 	%r191, %r191, %r20;
	add.s32 	%r190, %r190, %r20;
	add.s32 	%r189, %r189, %r20;
	add.s32 	%r188, %r188, %r20;
	add.s32 	%r187, %r187, 8;
	add.s32 	%r186, %r186, %r20;
	add.s32 	%r185, %r185, %r20;
	add.s32 	%r184, %r184, %r20;
	add.s32 	%r183, %r183, %r20;
	add.s32 	%r182, %r182, %r20;
	add.s32 	%r181, %r181, %r20;
	add.s32 	%r180, %r180, %r20;
	add.s32 	%r179, %r179, %r20;
	add.s32 	%r178, %r178, %r20;
	setp.ne.s32 	%p55, %r195, 0;
	mov.u32 	%r197, %r17;
	@%p55 bra 	$L__BB8_9;
$L__BB8_26:
	setp.eq.s32 	%p56, %r14, 0;
	@%p56 bra 	$L__BB8_47;
	setp.lt.u32 	%p57, %r15, 3;
	@%p57 bra 	$L__BB8_37;
	mad.lo.s32 	%r84, %r197, %r117, %r12;
	setp.gt.s32 	%p58, %r84, -1;
	setp.lt.s32 	%p59, %r84, %r102;
	and.pred  	%p60, %p58, %p59;
	and.pred  	%p62, %p2, %p60;
	add.s32 	%r161, %r197, %r38;
	mul.wide.s32 	%rd27, %r161, 4;
	add.s64 	%rd5, %rd1, %rd27;
	not.pred 	%p63, %p62;
	@%p63 bra 	$L__BB8_30;
	add.s32 	%r162, %r84, %r37;
	mul.wide.s32 	%rd28, %r162, 4;
	add.s64 	%rd29, %rd2, %rd28;
	ld.global.f32 	%f63, [%rd29];
	ld.global.f32 	%f64, [%rd5];
	fma.rn.f32 	%f83, %f63, %f64, %f83;
$L__BB8_30:
	add.s32 	%r85, %r84, %r117;
	setp.gt.s32 	%p64, %r85, -1;
	setp.lt.s32 	%p65, %r85, %r102;
	and.pred  	%p66, %p64, %p65;
	and.pred  	%p67, %p2, %p66;
	not.pred 	%p68, %p67;
	@%p68 bra 	$L__BB8_32;
	add.s32 	%r163, %r85, %r37;
	mul.wide.s32 	%rd30, %r163, 4;
	add.s64 	%rd31, %rd2, %rd30;
	ld.global.f32 	%f65, [%rd31];
	ld.global.f32 	%f66, [%rd5+4];
	fma.rn.f32 	%f83, %f65, %f66, %f83;
$L__BB8_32:
	add.s32 	%r86, %r85, %r117;
	setp.gt.s32 	%p69, %r86, -1;
	setp.lt.s32 	%p70, %r86, %r102;
	and.pred  	%p71, %p69, %p70;
	and.pred  	%p72, %p2, %p71;
	not.pred 	%p73, %p72;
	@%p73 bra 	$L__BB8_34;
	add.s32 	%r164, %r86, %r37;
	mul.wide.s32 	%rd32, %r164, 4;
	add.s64 	%rd33, %rd2, %rd32;
	ld.global.f32 	%f67, [%rd33];
	ld.global.f32 	%f68, [%rd5+8];
	fma.rn.f32 	%f83, %f67, %f68, %f83;
$L__BB8_34:
	add.s32 	%r87, %r86, %r117;
	setp.gt.s32 	%p74, %r87, -1;
	setp.lt.s32 	%p75, %r87, %r102;
	and.pred  	%p76, %p74, %p75;
	and.pred  	%p77, %p2, %p76;
	not.pred 	%p78, %p77;
	@%p78 bra 	$L__BB8_36;
	add.s32 	%r165, %r87, %r37;
	mul.wide.s32 	%rd34, %r165, 4;
	add.s64 	%rd35, %rd2, %rd34;
	ld.global.f32 	%f69, [%rd35];
	ld.global.f32 	%f70, [%rd5+12];
	fma.rn.f32 	%f83, %f69, %f70, %f83;
$L__BB8_36:
	add.s32 	%r197, %r197, 4;
$L__BB8_37:
	setp.eq.s32 	%p79, %r16, 0;
	@%p79 bra 	$L__BB8_47;
	setp.eq.s32 	%p80, %r16, 1;
	@%p80 bra 	$L__BB8_44;
	mad.lo.s32 	%r90, %r197, %r117, %r12;
	setp.gt.s32 	%p81, %r90, -1;
	setp.lt.s32 	%p82, %r90, %r102;
	and.pred  	%p83, %p81, %p82;
	and.pred  	%p85, %p2, %p83;
	add.s32 	%r166, %r197, %r38;
	mul.wide.s32 	%rd36, %r166, 4;
	add.s64 	%rd6, %rd1, %rd36;
	not.pred 	%p86, %p85;
	@%p86 bra 	$L__BB8_41;
	add.s32 	%r167, %r90, %r37;
	mul.wide.s32 	%rd37, %r167, 4;
	add.s64 	%rd38, %rd2, %rd37;
	ld.global.f32 	%f72, [%rd38];
	ld.global.f32 	%f73, [%rd6];
	fma.rn.f32 	%f83, %f72, %f73, %f83;
$L__BB8_41:
	add.s32 	%r91, %r90, %r117;
	setp.gt.s32 	%p87, %r91, -1;
	setp.lt.s32 	%p88, %r91, %r102;
	and.pred  	%p89, %p87, %p88;
	and.pred  	%p90, %p2, %p89;
	not.pred 	%p91, %p90;
	@%p91 bra 	$L__BB8_43;
	add.s32 	%r168, %r91, %r37;
	mul.wide.s32 	%rd39, %r168, 4;
	add.s64 	%rd40, %rd2, %rd39;
	ld.global.f32 	%f74, [%rd40];
	ld.global.f32 	%f75, [%rd6+4];
	fma.rn.f32 	%f83, %f74, %f75, %f83;
$L__BB8_43:
	add.s32 	%r197, %r197, 2;
$L__BB8_44:
	setp.eq.s32 	%p92, %r18, 0;
	@%p92 bra 	$L__BB8_47;
	mad.lo.s32 	%r94, %r197, %r117, %r12;
	setp.gt.s32 	%p93, %r94, -1;
	setp.lt.s32 	%p94, %r94, %r102;
	and.pred  	%p95, %p93, %p94;
	and.pred  	%p97, %p2, %p95;
	not.pred 	%p98, %p97;
	@%p98 bra 	$L__BB8_47;
	add.s32 	%r169, %r94, %r37;
	add.s32 	%r170, %r197, %r38;
	mul.wide.s32 	%rd41, %r169, 4;
	add.s64 	%rd42, %rd2, %rd41;
	ld.global.f32 	%f76, [%rd42];
	mul.wide.s32 	%rd43, %r170, 4;
	add.s64 	%rd44, %rd1, %rd43;
	ld.global.f32 	%f77, [%rd44];
	fma.rn.f32 	%f83, %f76, %f77, %f83;
$L__BB8_47:
	add.s32 	%r177, %r177, 1;
	setp.ne.s32 	%p99, %r177, %r107;
	@%p99 bra 	$L__BB8_7;
	add.s32 	%r176, %r176, 1;
	setp.ne.s32 	%p100, %r176, %r106;
	@%p100 bra 	$L__BB8_6;
	add.s32 	%r175, %r175, 1;
	setp.ne.s32 	%p101, %r175, %r7;
	@%p101 bra 	$L__BB8_5;
$L__BB8_50:
	mad.lo.s32 	%r171, %r99, %r1, %r2;
	mad.lo.s32 	%r172, %r103, %r171, %r4;
	mad.lo.s32 	%r173, %r172, %r104, %r5;
	mad.lo.s32 	%r174, %r173, %r105, %r6;
	cvta.to.global.u64 	%rd45, %rd7;
	mul.wide.s32 	%rd46, %r174, 4;
	add.s64 	%rd47, %rd45, %rd46;
	st.global.f32 	[%rd47], %f83;
$L__BB8_51:
	ret;

}


// ===== COMPILED SASS (sm_100) =====

	.target	sm_100

	.elftype	@"ET_EXEC"


//--------------------- .note.nv.tkinfo           --------------------------
	.section	.note.nv.tkinfo,"",@"SHT_NOTE"
	.sectionflags	@"SHF_NOTE_NV_TKINFO"
	.tkinfo
        /*0018*/ 	.word	0x00000002
        /*0030*/ 	.string	""
        /*0030*/ 	.string	"ptxas"
        /*0030*/ 	.string	"Cuda compilation tools, release 13.0, V13.0.88"
        /*0030*/ 	.string	"Build cuda_13.0.r13.0/compiler.36424714_0"
        /*0030*/ 	.string	"-arch sm_100 -m 64 "



//--------------------- .note.nv.cuinfo           --------------------------
	.section	.note.nv.cuinfo,"",@"SHT_NOTE"
	.sectionflags	@"SHF_NOTE_NV_CUINFO"
        /*0018*/ 	.short	0x0002
        /*001a*/ 	.short	0x0064
        /*001c*/ 	.short	0x0082
	.zero		2


//--------------------- .nv.info                  --------------------------
	.section	.nv.info,"",@"SHT_CUDA_INFO"
	.align	4


	//----- nvinfo : EIATTR_REGCOUNT
	.align		4
        /*0000*/ 	.byte	0x04, 0x2f
        /*0002*/ 	.short	(.L_1 - .L_0)
	.align		4
.L_0:
        /*0004*/ 	.word	index@(elementwise_add_f32)
        /*0008*/ 	.word	0x0000000c


	//----- nvinfo : EIATTR_FRAME_SIZE
	.align		4
.L_1:
        /*000c*/ 	.byte	0x04, 0x11
        /*000e*/ 	.short	(.L_3 - .L_2)
	.align		4
.L_2:
        /*0010*/ 	.word	index@(elementwise_add_f32)
        /*0014*/ 	.word	0x00000000


	//----- nvinfo : EIATTR_REGCOUNT
	.align		4
.L_3:
        /*0018*/ 	.byte	0x04, 0x2f
        /*001a*/ 	.short	(.L_5 - .L_4)
	.align		4
.L_4:
        /*001c*/ 	.word	index@(elementwise_sub_f32)
        /*0020*/ 	.word	0x0000000c


	//----- nvinfo : EIATTR_FRAME_SIZE
	.align		4
.L_5:
        /*0024*/ 	.byte	0x04, 0x11
        /*0026*/ 	.short	(.L_7 - .L_6)
	.align		4
.L_6:
        /*0028*/ 	.word	index@(elementwise_sub_f32)
        /*002c*/ 	.word	0x00000000


	//----- nvinfo : EIATTR_REGCOUNT
	.align		4
.L_7:
        /*0030*/ 	.byte	0x04, 0x2f
        /*0032*/ 	.short	(.L_9 - .L_8)
	.align		4
.L_8:
        /*0034*/ 	.word	index@(elementwise_mul_f32)
        /*0038*/ 	.word	0x0000000c


	//----- nvinfo : EIATTR_FRAME_SIZE
	.align		4
.L_9:
        /*003c*/ 	.byte	0x04, 0x11
        /*003e*/ 	.short	(.L_11 - .L_10)
	.align		4
.L_10:
        /*0040*/ 	.word	index@(elementwise_mul_f32)
        /*0044*/ 	.word	0x00000000


	//----- nvinfo : EIATTR_REGCOUNT
	.align		4
.L_11:
        /*0048*/ 	.byte	0x04, 0x2f
        /*004a*/ 	.short	(.L_13 - .L_12)
	.align		4
.L_12:
        /*004c*/ 	.word	index@(elementwise_div_f32)
        /*0050*/ 	.word	0x00000010


	//----- nvinfo : EIATTR_FRAME_SIZE
	.align		4
.L_13:
        /*0054*/ 	.byte	0x04, 0x11
        /*0056*/ 	.short	(.L_15 - .L_14)
	.align		4
.L_14:
        /*0058*/ 	.word	index@($__internal_2_$__cuda_sm3x_div_rn_noftz_f32_slowpath)
        /*005c*/ 	.word	0x00000000


	//----- nvinfo : EIATTR_FRAME_SIZE
	.align		4
.L_15:
        /*0060*/ 	.byte	0x04, 0x11
        /*0062*/ 	.short	(.L_17 - .L_16)
	.align		4
.L_16:
        /*0064*/ 	.word	index@(elementwise_div_f32)
        /*0068*/ 	.word	0x00000000


	//----- nvinfo : EIATTR_REGCOUNT
	.align		4
.L_17:
        /*006c*/ 	.byte	0x04, 0x2f
        /*006e*/ 	.short	(.L_19 - .L_18)
	.align		4
.L_18:
        /*0070*/ 	.word	index@(matmul_f32)
        /*0074*/ 	.word	0x00000020


	//----- nvinfo : EIATTR_FRAME_SIZE
	.align		4
.L_19:
        /*0078*/ 	.byte	0x04, 0x11
        /*007a*/ 	.short	(.L_21 - .L_20)
	.align		4
.L_20:
        /*007c*/ 	.word	index@(matmul_f32)
        /*0080*/ 	.word	0x00000000


	//----- nvinfo : EIATTR_REGCOUNT
	.align		4
.L_21:
        /*0084*/ 	.byte	0x04, 0x2f
        /*0086*/ 	.short	(.L_23 - .L_22)
	.align		4
.L_22:
        /*0088*/ 	.word	index@(batch_normalize_f32)
        /*008c*/ 	.word	0x00000010


	//----- nvinfo : EIATTR_FRAME_SIZE
	.align		4
.L_23:
        /*0090*/ 	.byte	0x04, 0x11
        /*0092*/ 	.short	(.L_25 - .L_24)
	.align		4
.L_24:
        /*0094*/ 	.word	index@($__internal_1_$__cuda_sm3x_div_rn_noftz_f32_slowpath)
        /*0098*/ 	.word	0x00000000


	//----- nvinfo : EIATTR_FRAME_SIZE
	.align		4
.L_25:
        /*009c*/ 	.byte	0x04, 0x11
        /*009e*/ 	.short	(.L_27 - .L_26)
	.align		4
.L_26:
        /*00a0*/ 	.word	index@($__internal_0_$__cuda_sm20_sqrt_rn_f32_slowpath)
        /*00a4*/ 	.word	0x00000000


	//----- nvinfo : EIATTR_FRAME_SIZE
	.align		4
.L_27:
        /*00a8*/ 	.byte	0x04, 0x11
        /*00aa*/ 	.short	(.L_29 - .L_28)
	.align		4
.L_28:
        /*00ac*/ 	.word	index@(batch_normalize_f32)
        /*00b0*/ 	.word	0x00000000


	//----- nvinfo : EIATTR_REGCOUNT
	.align		4
.L_29:
        /*00b4*/ 	.byte	0x04, 0x2f
        /*00b6*/ 	.short	(.L_31 - .L_30)
	.align		4
.L_30:
        /*00b8*/ 	.word	index@(relu_f32)
        /*00bc*/ 	.word	0x0000000a


	//----- nvinfo : EIATTR_FRAME_SIZE
	.align		4
.L_31:
        /*00c0*/ 	.byte	0x04, 0x11
        /*00c2*/ 	.short	(.L_33 - .L_32)
	.align		4
.L_32:
        /*00c4*/ 	.word	index@(relu_f32)
        /*00c8*/ 	.word	0x00000000


	//----- nvinfo : EIATTR_REGCOUNT
	.align		4
.L_33:
        /*00cc*/ 	.byte	0x04, 0x2f
        /*00ce*/ 	.short	(.L_35 - .L_34)
	.align		4
.L_34:
        /*00d0*/ 	.word	index@(reduce_sum_f32)
        /*00d4*/ 	.word	0x0000000c


	//----- nvinfo : EIATTR_FRAME_SIZE
	.align		4
.L_35:
        /*00d8*/ 	.byte	0x04, 0x11
        /*00da*/ 	.short	(.L_37 - .L_36)
	.align		4
.L_36:
        /*00dc*/ 	.word	index@(reduce_sum_f32)
        /*00e0*/ 	.word	0x00000000


	//----- nvinfo : EIATTR_REGCOUNT
	.align		4
.L_37:
        /*00e4*/ 	.byte	0x04, 0x2f
        /*00e6*/ 	.short	(.L_39 - .L_38)
	.align		4
.L_38:
        /*00e8*/ 	.word	index@(conv3d_f32)
        /*00ec*/ 	.word	0x00000028


	//----- nvinfo : EIATTR_FRAME_SIZE
	.align		4
.L_39:
        /*00f0*/ 	.byte	0x04, 0x11
        /*00f2*/ 	.short	(.L_41 - .L_40)
	.align		4
.L_40:
        /*00f4*/ 	.word	index@(conv3d_f32)
        /*00f8*/ 	.word	0x00000000


	//----- nvinfo : EIATTR_MIN_STACK_SIZE
	.align		4
.L_41:
        /*00fc*/ 	.byte	0x04, 0x12
        /*00fe*/ 	.short	(.L_43 - .L_42)
	.align		4
.L_42:
        /*0100*/ 	.word	index@(conv3d_f32)
        /*0104*/ 	.word	0x00000000


	//----- nvinfo : EIATTR_MIN_STACK_SIZE
	.align		4
.L_43:
        /*0108*/ 	.byte	0x04, 0x12
        /*010a*/ 	.short	(.L_45 - .L_44)
	.align		4
.L_44:
        /*010c*/ 	.word	index@(reduce_sum_f32)
        /*0110*/ 	.word	0x00000000


	//----- nvinfo : EIATTR_MIN_STACK_SIZE
	.align		4
.L_45:
        /*0114*/ 	.byte	0x04, 0x12
        /*0116*/ 	.short	(.L_47 - .L_46)
	.align		4
.L_46:
        /*0118*/ 	.word	index@(relu_f32)
        /*011c*/ 	.word	0x00000000


	//----- nvinfo : EIATTR_MIN_STACK_SIZE
	.align		4
.L_47:
        /*0120*/ 	.byte	0x04, 0x12
        /*0122*/ 	.short	(.L_49 - .L_48)
	.align		4
.L_48:
        /*0124*/ 	.word	index@(batch_normalize_f32)
        /*0128*/ 	.word	0x00000000


	//----- nvinfo : EIATTR_MIN_STACK_SIZE
	.align		4
.L_49:
        /*012c*/ 	.byte	0x04, 0x12
        /*012e*/ 	.short	(.L_51 - .L_50)
	.align		4
.L_50:
        /*0130*/ 	.word	index@(matmul_f32)
        /*0134*/ 	.word	0x00000000


	//----- nvinfo : EIATTR_MIN_STACK_SIZE
	.align		4
.L_51:
        /*0138*/ 	.byte	0x04, 0x12
        /*013a*/ 	.short	(.L_53 - .L_52)
	.align		4
.L_52:
        /*013c*/ 	.word	index@(elementwise_div_f32)
        /*0140*/ 	.word	0x00000000


	//----- nvinfo : EIATTR_MIN_STACK_SIZE
	.align		4
.L_53:
        /*0144*/ 	.byte	0x04, 0x12
        /*0146*/ 	.short	(.L_55 - .L_54)
	.align		4
.L_54:
        /*0148*/ 	.word	index@(elementwise_mul_f32)
        /*014c*/ 	.word	0x00000000


	//----- nvinfo : EIATTR_MIN_STACK_SIZE
	.align		4
.L_55:
        /*0150*/ 	.byte	0x04, 0x12
        /*0152*/ 	.short	(.L_57 - .L_56)
	.align		4
.L_56:
        /*0154*/ 	.word	index@(elementwise_sub_f32)
        /*0158*/ 	.word	0x00000000


	//----- nvinfo : EIATTR_MIN_STACK_SIZE
	.align		4
.L_57:
        /*015c*/ 	.byte	0x04, 0x12
        /*015e*/ 	.short	(.L_59 - .L_58)
	.align		4
.L_58:
        /*0160*/ 	.word	index@(elementwise_add_f32)
        /*0164*/ 	.word	0x00000000
.L_59:


//--------------------- .nv.compat                --------------------------
	.section	.nv.compat,"",@"SHT_CUDA_COMPAT_INFO"
	.align	4
        /*0000*/ 	.byte	0x02, 0x09, 0x00, 0x00, 0x02, 0x02, 0x01, 0x00, 0x02, 0x05, 0x05, 0x00, 0x03, 0x07, 0x01, 0x01
        /*0010*/ 	.byte	0x02, 0x03, 0x00, 0x00, 0x02, 0x06, 0x01, 0x00, 0x04, 0x0b, 0x08, 0x00, 0x01, 0x00, 0x00, 0x00
        /*0020*/ 	.byte	0x00, 0x00, 0x00, 0x00


//--------------------- .nv.info.conv3d_f32       --------------------------
	.section	.nv.info.conv3d_f32,"",@"SHT_CUDA_INFO"
	.sectionflags	@""
	.align	4


	//----- nvinfo : EIATTR_CUDA_API_VERSION
	.align		4
        /*0000*/ 	.byte	0x04, 0x37
        /*0002*/ 	.short	(.L_61 - .L_60)
.L_60:
        /*0004*/ 	.word	0x00000082


	//----- nvinfo : EIATTR_KPARAM_INFO
	.align		4
.L_61:
        /*0008*/ 	.byte	0x04, 0x17
        /*000a*/ 	.short	(.L_63 - .L_62)
.L_62:
        /*000c*/ 	.word	0x00000000
        /*0010*/ 	.short	0x0018
        /*0012*/ 	.short	0x006c
        /*0014*/ 	.byte	0x00, 0xf0, 0x11, 0x00


	//----- nvinfo : EIATTR_KPARAM_INFO
	.align		4
.L_63:
        /*0018*/ 	.byte	0x04, 0x17
        /*001a*/ 	.short	(.L_65 - .L_64)
.L_64:
        /*001c*/ 	.word	0x00000000
        /*0020*/ 	.short	0x0017
        /*0022*/ 	.short	0x0068
        /*0024*/ 	.byte	0x00, 0xf0, 0x11, 0x00


	//----- nvinfo : EIATTR_KPARAM_INFO
	.align		4
.L_65:
        /*0028*/ 	.byte	0x04, 0x17
        /*002a*/ 	.short	(.L_67 - .L_66)
.L_66:
        /*002c*/ 	.word	0x00000000
        /*0030*/ 	.short	0x0016
        /*0032*/ 	.short	0x0064
        /*0034*/ 	.byte	0x00, 0xf0, 0x11, 0x00


	//----- nvinfo : EIATTR_KPARAM_INFO
	.align		4
.L_67:
        /*0038*/ 	.byte	0x04, 0x17
        /*003a*/ 	.short	(.L_69 - .L_68)
.L_68:
        /*003c*/ 	.word	0x00000000
        /*0040*/ 	.short	0x0015
        /*0042*/ 	.short	0x0060
        /*0044*/ 	.byte	0x00, 0xf0, 0x11, 0x00


	//----- nvinfo : EIATTR_KPARAM_INFO
	.align		4
.L_69:
        /*0048*/ 	.byte	0x04, 0x17
        /*004a*/ 	.short	(.L_71 - .L_70)
.L_70:
        /*004c*/ 	.word	0x00000000
        /*0050*/ 	.short	0x0014
        /*0052*/ 	.short	0x005c
        /*0054*/ 	.byte	0x00, 0xf0, 0x11, 0x00


	//----- nvinfo : EIATTR_KPARAM_INFO
	.align		4
.L_71:
        /*0058*/ 	.byte	0x04, 0x17
        /*005a*/ 	.short	(.L_73 - .L_72)
.L_72:
        /*005c*/ 	.word	0x00000000
        /*0060*/ 	.short	0x0013
        /*0062*/ 	.short	0x0058
        /*0064*/ 	.byte	0x00, 0xf0, 0x11, 0x00


	//----- nvinfo : EIATTR_KPARAM_INFO
	.align		4
.L_73:
        /*0068*/ 	.byte	0x04, 0x17
        /*006a*/ 	.short	(.L_75 - .L_74)
.L_74:
        /*006c*/ 	.word	0x00000000
        /*0070*/ 	.short	0x0012
        /*0072*/ 	.short	0x0054
        /*0074*/ 	.byte	0x00, 0xf0, 0x11, 0x00


	//----- nvinfo : EIATTR_KPARAM_INFO
	.align		4
.L_75:
        /*0078*/ 	.byte	0x04, 0x17
        /*007a*/ 	.short	(.L_77 - .L_76)
.L_76:
        /*007c*/ 	.word	0x00000000
        /*0080*/ 	.short	0x0011
        /*0082*/ 	.short	0x0050
        /*0084*/ 	.byte	0x00, 0xf0, 0x11, 0x00


	//----- nvinfo : EIATTR_KPARAM_INFO
	.align		4
.L_77:
        /*0088*/ 	.byte	0x04, 0x17
        /*008a*/ 	.short	(.L_79 - .L_78)
.L_78:
        /*008c*/ 	.word	0x00000000
        /*0090*/ 	.short	0x0010
        /*0092*/ 	.short	0x004c
        /*0094*/ 	.byte	0x00, 0xf0, 0x11, 0x00


	//----- nvinfo : EIATTR_KPARAM_INFO
	.align		4
.L_79:
        /*0098*/ 	.byte	0x04, 0x17
        /*009a*/ 	.short	(.L_81 - .L_80)
.L_80:
        /*009c*/ 	.word	0x00000000
        /*00a0*/ 	.short	0x000f
        /*00a2*/ 	.short	0x0048
        /*00a4*/ 	.byte	0x00, 0xf0, 0x11, 0x00


	//----- nvinfo : EIATTR_KPARAM_INFO
	.align		4
.L_81:
        /*00a8*/ 	.byte	0x04, 0x17
        /*00aa*/ 	.short	(.L_83 - .L_82)
.L_82:
        /*00ac*/ 	.word	0x00000000
        /*00b0*/ 	.short	0x000e
        /*00b2*/ 	.short	0x0044
        /*00b4*/ 	.byte	0x00, 0xf0, 0x11, 0x00


	//----- nvinfo : EIATTR_KPARAM_INFO
	.align		4
.L_83:
        /*00b8*/ 	.byte	0x04, 0x17
        /*00ba*/ 	.short	(.L_85 - .L_84)
.L_84:
        /*00bc*/ 	.word	0x00000000
        /*00c0*/ 	.short	0x000d
        /*00c2*/ 	.short	0x0040
        /*00c4*/ 	.byte	0x00, 0xf0, 0x11, 0x00


	//----- nvinfo : EIATTR_KPARAM_INFO
	.align		4
.L_85:
        /*00c8*/ 	.byte	0x04, 0x17
        /*00ca*/ 	.short	(.L_87 - .L_86)
.L_86:
        /*00cc*/ 	.word	0x00000000
        /*00d0*/ 	.short	0x000c
        /*00d2*/ 	.short	0x003c
        /*00d4*/ 	.byte	0x00, 0xf0, 0x11, 0x00


	//----- nvinfo : EIATTR_KPARAM_INFO
	.align		4
.L_87:
        /*00d8*/ 	.byte	0x04, 0x17
        /*00da*/ 	.short	(.L_89 - .L_88)
.L_88:
        /*00dc*/ 	.word	0x00000000
        /*00e0*/ 	.short	0x000b
        /*00e2*/ 	.short	0x0038
        /*00e4*/ 	.byte	0x00, 0xf0, 0x11, 0x00


	//----- nvinfo : EIATTR_KPARAM_INFO
	.align		4
.L_89:
        /*00e8*/ 	.byte	0x04, 0x17
        /*00ea*/ 	.short	(.L_91 - .L_90)
.L_90:
        /*00ec*/ 	.word	0x00000000
        /*00f0*/ 	.short	0x000a
        /*00f2*/ 	.short	0x0034
        /*00f4*/ 	.byte	0x00, 0xf0, 0x11, 0x00


	//----- nvinfo : EIATTR_KPARAM_INFO
	.align		4
.L_91:
        /*00f8*/ 	.byte	0x04, 0x17
        /*00fa*/ 	.short	(.L_93 - .L_92)
.L_92:
        /*00fc*/ 	.word	0x00000000
        /*0100*/ 	.short	0x0009
        /*0102*/ 	.short	0x0030
        /*0104*/ 	.byte	0x00, 0xf0, 0x11, 0x00


	//----- nvinfo : EIATTR_KPARAM_INFO
	.align		4
.L_93:
        /*0108*/ 	.byte	0x04, 0x17
        /*010a*/ 	.short	(.L_95 - .L_94)
.L_94:
        /*010c*/ 	.word	0x00000000
        /*0110*/ 	.short	0x0008
        /*0112*/ 	.short	0x002c
        /*0114*/ 	.byte	0x00, 0xf0, 0x11, 0x00


	//----- nvinfo : EIATTR_KPARAM_INFO
	.align		4
.L_95:
        /*0118*/ 	.byte	0x04, 0x17
        /*011a*/ 	.short	(.L_97 - .L_96)
.L_96:
        /*011c*/ 	.word	0x00000000
        /*0120*/ 	.short	0x0007
        /*0122*/ 	.short	0x0028
        /*0124*/ 	.byte	0x00, 0xf0, 0x11, 0x00


	//----- nvinfo : EIATTR_KPARAM_INFO
	.align		4
.L_97:
        /*0128*/ 	.byte	0x04, 0x17
        /*012a*/ 	.short	(.L_99 - .L_98)
.L_98:
        /*012c*/ 	.word	0x00000000
        /*0130*/ 	.short	0x0006
        /*0132*/ 	.short	0x0024
        /*0134*/ 	.byte	0x00, 0xf0, 0x11, 0x00


	//----- nvinfo : EIATTR_KPARAM_INFO
	.align		4
.L_99:
        /*0138*/ 	.byte	0x04, 0x17
        /*013a*/ 	.short	(.L_101 - .L_100)
.L_100:
        /*013c*/ 	.word	0x00000000
        /*0140*/ 	.short	0x0005
        /*0142*/ 	.short	0x0020
        /*0144*/ 	.byte	0x00, 0xf0, 0x11, 0x00


	//----- nvinfo : EIATTR_KPARAM_INFO
	.align		4
.L_101:
        /*0148*/ 	.byte	0x04, 0x17
        /*014a*/ 	.short	(.L_103 - .L_102)
.L_102:
        /*014c*/ 	.word	0x00000000
        /*0150*/ 	.short	0x0004
        /*0152*/ 	.short	0x001c
        /*0154*/ 	.byte	0x00, 0xf0, 0x11, 0x00


	//----- nvinfo : EIATTR_KPARAM_INFO
	.align		4
.L_103:
        /*0158*/ 	.byte	0x04, 0x17
        /*015a*/ 	.short	(.L_105 - .L_104)
.L_104:
        /*015c*/ 	.word	0x00000000
        /*0160*/ 	.short	0x0003
        /*0162*/ 	.short	0x0018
        /*0164*/ 	.byte	0x00, 0xf0, 0x11, 0x00


	//----- nvinfo : EIATTR_KPARAM_INFO
	.align		4
.L_105:
        /*0168*/ 	.byte	0x04, 0x17
        /*016a*/ 	.short	(.L_107 - .L_106)
.L_106:
        /*016c*/ 	.word	0x00000000
        /*0170*/ 	.short	0x0002
        /*0172*/ 	.short	0x0010
        /*0174*/ 	.byte	0x00, 0xf5, 0x21, 0x00


	//----- nvinfo : EIATTR_KPARAM_INFO
	.align		4
.L_107:
        /*0178*/ 	.byte	0x04, 0x17
        /*017a*/ 	.short	(.L_109 - .L_108)
.L_108:
        /*017c*/ 	.word	0x00000000
        /*0180*/ 	.short	0x0001
        /*0182*/ 	.short	0x0008
        /*0184*/ 	.byte	0x00, 0xf5, 0x21, 0x00


	//----- nvinfo : EIATTR_KPARAM_INFO
	.align		4
.L_109:
        /*0188*/ 	.byte	0x04, 0x17
        /*018a*/ 	.short	(.L_111 - .L_110)
.L_110:
        /*018c*/ 	.word	0x00000000
        /*0190*/ 	.short	0x0000
        /*0192*/ 	.short	0x0000
        /*0194*/ 	.byte	0x00, 0xf5, 0x21, 0x00


	//----- nvinfo : EIATTR_SPARSE_MMA_MASK
	.align		4
.L_111:
        /*0198*/ 	.byte	0x03, 0x50
        /*019a*/ 	.short	0x0000


	//----- nvinfo : EIATTR_MAXREG_COUNT
	.align		4
        /*019c*/ 	.byte	0x03, 0x1b
        /*019e*/ 	.short	0x00ff


	//----- nvinfo : EIATTR_MERCURY_ISA_VERSION
	.align		4
        /*01a0*/ 	.byte	0x03, 0x5f
        /*01a2*/ 	.short	0x0101


	//----- nvinfo : EIATTR_VRC_CTA_INIT_COUNT
	.align		4
        /*01a4*/ 	.byte	0x02, 0x4a
	.zero		1
	.zero		1


	//----- nvinfo : EIATTR_EXIT_INSTR_OFFSETS
	.align		4
        /*01a8*/ 	.byte	0x04, 0x1c
        /*01aa*/ 	.short	(.L_113 - .L_112)


	//   ....[0]....
.L_112:
        /*01ac*/ 	.word	0x000000c0


	//   ....[1]....
        /*01b0*/ 	.word	0x00000120


	//   ....[2]....
        /*01b4*/ 	.word	0x00001ce0


	//----- nvinfo : EIATTR_CRS_STACK_SIZE
	.align		4
.L_113:
        /*01b8*/ 	.byte	0x04, 0x1e
        /*01ba*/ 	.short	(.L_115 - .L_114)
.L_114:
        /*01bc*/ 	.word	0x00000000


	//----- nvinfo : EIATTR_CBANK_PARAM_SIZE
	.align		4
.L_115:
        /*01c0*/ 	.byte	0x03, 0x19
        /*01c2*/ 	.short	0x0070


	//----- nvinfo : EIATTR_PARAM_CBANK
	.align		4
        /*01c4*/ 	.byte	0x04, 0x0a
        /*01c6*/ 	.short	(.L_117 - .L_116)
	.align		4
.L_116:
        /*01c8*/ 	.word	index@(.nv.constant0.conv3d_f32)
        /*01cc*/ 	.short	0x0380
        /*01ce*/ 	.short	0x0070


	//----- nvinfo : EIATTR_SW_WAR
	.align		4
.L_117:
        /*01d0*/ 	.byte	0x04, 0x36
        /*01d2*/ 	.short	(.L_119 - .L_118)
.L_118:
        /*01d4*/ 	.word	0x00000008
.L_119:


//--------------------- .nv.info.reduce_sum_f32   --------------------------
	.section	.nv.info.reduce_sum_f32,"",@"SHT_CUDA_INFO"
	.sectionflags	@""
	.align	4


	//----- nvinfo : EIATTR_CUDA_API_VERSION
	.align		4
        /*0000*/ 	.byte	0x04, 0x37
        /*0002*/ 	.short	(.L_121 - .L_120)
.L_120:
        /*0004*/ 	.word	0x00000082


	//----- nvinfo : EIATTR_KPARAM_INFO
	.align		4
.L_121:
        /*0008*/ 	.byte	0x04, 0x17
        /*000a*/ 	.short	(.L_123 - .L_122)
.L_122:
        /*000c*/ 	.word	0x00000000
        /*0010*/ 	.short	0x0002
        /*0012*/ 	.short	0x0010
        /*0014*/ 	.byte	0x00, 0xf0, 0x11, 0x00


	//----- nvinfo : EIATTR_KPARAM_INFO
	.align		4
.L_123:
        /*0018*/ 	.byte	0x04, 0x17
        /*001a*/ 	.short	(.L_125 - .L_124)
.L_124:
        /*001c*/ 	.word	0x00000000
        /*0020*/ 	.short	0x0001
        /*0022*/ 	.short	0x0008
        /*0024*/ 	.byte	0x00, 0xf5, 0x21, 0x00


	//----- nvinfo : EIATTR_KPARAM_INFO
	.align		4
.L_125:
        /*0028*/ 	.byte	0x04, 0x17
        /*002a*/ 	.short	(.L_127 - .L_126)
.L_126:
        /*002c*/ 	.word	0x00000000
        /*0030*/ 	.short	0x0000
        /*0032*/ 	.short	0x0000
        /*0034*/ 	.byte	0x00, 0xf5, 0x21, 0x00


	//----- nvinfo : EIATTR_SPARSE_MMA_MASK
	.align		4
.L_127:
        /*0038*/ 	.byte	0x03, 0x50
        /*003a*/ 	.short	0x0000


	//----- nvinfo : EIATTR_MAXREG_COUNT
	.align		4
        /*003c*/ 	.byte	0x03, 0x1b
        /*003e*/ 	.short	0x00ff


	//----- nvinfo : EIATTR_NUM_BARRIERS
	.align		4
        /*0040*/ 	.byte	0x02, 0x4c
        /*0042*/ 	.byte	0x01
	.zero		1


	//----- nvinfo : EIATTR_MERCURY_ISA_VERSION
	.align		4
        /*0044*/ 	.byte	0x03, 0x5f
        /*0046*/ 	.short	0x0101


	//----- nvinfo : EIATTR_VRC_CTA_INIT_COUNT
	.align		4
        /*0048*/ 	.byte	0x02, 0x4a
	.zero		1
	.zero		1


	//----- nvinfo : EIATTR_EXIT_INSTR_OFFSETS
	.align		4
        /*004c*/ 	.byte	0x04, 0x1c
        /*004e*/ 	.short	(.L_129 - .L_128)


	//   ....[0]....
.L_128:
        /*0050*/ 	.word	0x00000240


	//   ....[1]....
        /*0054*/ 	.word	0x000002b0


	//----- nvinfo : EIATTR_CBANK_PARAM_SIZE
	.align		4
.L_129:
        /*0058*/ 	.byte	0x03, 0x19
        /*005a*/ 	.short	0x0014


	//----- nvinfo : EIATTR_PARAM_CBANK
	.align		4
        /*005c*/ 	.byte	0x04, 0x0a
        /*005e*/ 	.short	(.L_131 - .L_130)
	.align		4
.L_130:
        /*0060*/ 	.word	index@(.nv.constant0.reduce_sum_f32)
        /*0064*/ 	.short	0x0380
        /*0066*/ 	.short	0x0014


	//----- nvinfo : EIATTR_SW_WAR
	.align		4
.L_131:
        /*0068*/ 	.byte	0x04, 0x36
        /*006a*/ 	.short	(.L_133 - .L_132)
.L_132:
        /*006c*/ 	.word	0x00000008
.L_133:


//--------------------- .nv.info.relu_f32         --------------------------
	.section	.nv.info.relu_f32,"",@"SHT_CUDA_INFO"
	.sectionflags	@""
	.align	4


	//----- nvinfo : EIATTR_CUDA_API_VERSION
	.align		4
        /*0000*/ 	.byte	0x04, 0x37
        /*0002*/ 	.short	(.L_135 - .L_134)
.L_134:
        /*0004*/ 	.word	0x00000082


	//----- nvinfo : EIATTR_KPARAM_INFO
	.align		4
.L_135:
        /*0008*/ 	.byte	0x04, 0x17
        /*000a*/ 	.short	(.L_137 - .L_136)
.L_136:
        /*000c*/ 	.word	0x00000000
        /*0010*/ 	.short	0x0002
        /*0012*/ 	.short	0x0010
        /*0014*/ 	.byte	0x00, 0xf0, 0x11, 0x00


	//----- nvinfo : EIATTR_KPARAM_INFO
	.align		4
.L_137:
        /*0018*/ 	.byte	0x04, 0x17
        /*001a*/ 	.short	(.L_139 - .L_138)
.L_138:
        /*001c*/ 	.word	0x00000000
        /*0020*/ 	.short	0x0001
        /*0022*/ 	.short	0x0008
        /*0024*/ 	.byte	0x00, 0xf5, 0x21, 0x00


	//----- nvinfo : EIATTR_KPARAM_INFO
	.align		4
.L_139:
        /*0028*/ 	.byte	0x04, 0x17
        /*002a*/ 	.short	(.L_141 - .L_140)
.L_140:
        /*002c*/ 	.word	0x00000000
        /*0030*/ 	.short	0x0000
        /*0032*/ 	.short	0x0000
        /*0034*/ 	.byte	0x00, 0xf5, 0x21, 0x00


	//----- nvinfo : EIATTR_SPARSE_MMA_MASK
	.align		4
.L_141:
        /*0038*/ 	.byte	0x03, 0x50
        /*003a*/ 	.short	0x0000


	//----- nvinfo : EIATTR_MAXREG_COUNT
	.align		4
        /*003c*/ 	.byte	0x03, 0x1b
        /*003e*/ 	.short	0x00ff


	//----- nvinfo : EIATTR_MERCURY_ISA_VERSION
	.align		4
        /*0040*/ 	.byte	0x03, 0x5f
        /*0042*/ 	.short	0x0101


	//----- nvinfo : EIATTR_VRC_CTA_INIT_COUNT
	.align		4
        /*0044*/ 	.byte	0x02, 0x4a
	.zero		1
	.zero		1


	//----- nvinfo : EIATTR_EXIT_INSTR_OFFSETS
	.align		4
        /*0048*/ 	.byte	0x04, 0x1c
        /*004a*/ 	.short	(.L_143 - .L_142)


	//   ....[0]....
.L_142:
        /*004c*/ 	.word	0x00000070


	//   ....[1]....
        /*0050*/ 	.word	0x00000100


	//----- nvinfo : EIATTR_CBANK_PARAM_SIZE
	.align		4
.L_143:
        /*0054*/ 	.byte	0x03, 0x19
        /*0056*/ 	.short	0x0014


	//----- nvinfo : EIATTR_PARAM_CBANK
	.align		4
        /*0058*/ 	.byte	0x04, 0x0a
        /*005a*/ 	.short	(.L_145 - .L_144)
	.align		4
.L_144:
        /*005c*/ 	.word	index@(.nv.constant0.relu_f32)
        /*0060*/ 	.short	0x0380
        /*0062*/ 	.short	0x0014


	//----- nvinfo : EIATTR_SW_WAR
	.align		4
.L_145:
        /*0064*/ 	.byte	0x04, 0x36
        /*0066*/ 	.short	(.L_147 - .L_146)
.L_146:
        /*0068*/ 	.word	0x00000008
.L_147:


//--------------------- .nv.info.batch_normalize_f32 --------------------------
	.section	.nv.info.batch_normalize_f32,"",@"SHT_CUDA_INFO"
	.sectionflags	@""
	.align	4


	//----- nvinfo : EIATTR_CUDA_API_VERSION
	.align		4
        /*0000*/ 	.byte	0x04, 0x37
        /*0002*/ 	.short	(.L_149 - .L_148)
.L_148:
        /*0004*/ 	.word	0x00000082


	//----- nvinfo : EIATTR_KPARAM_INFO
	.align		4
.L_149:
        /*0008*/ 	.byte	0x04, 0x17
        /*000a*/ 	.short	(.L_151 - .L_150)
.L_150:
        /*000c*/ 	.word	0x00000000
        /*0010*/ 	.short	0x0005
        /*0012*/ 	.short	0x0024
        /*0014*/ 	.byte	0x00, 0xf0, 0x11, 0x00


	//----- nvinfo : EIATTR_KPARAM_INFO
	.align		4
.L_151:
        /*0018*/ 	.byte	0x04, 0x17
        /*001a*/ 	.short	(.L_153 - .L_152)
.L_152:
        /*001c*/ 	.word	0x00000000
        /*0020*/ 	.short	0x0004
        /*0022*/ 	.short	0x0020
        /*0024*/ 	.byte	0x00, 0xf0, 0x11, 0x00


	//----- nvinfo : EIATTR_KPARAM_INFO
	.align		4
.L_153:
        /*0028*/ 	.byte	0x04, 0x17
        /*002a*/ 	.short	(.L_155 - .L_154)
.L_154:
        /*002c*/ 	.word	0x00000000
        /*0030*/ 	.short	0x0003
        /*0032*/ 	.short	0x0018
        /*0034*/ 	.byte	0x00, 0xf5, 0x21, 0x00


	//----- nvinfo : EIATTR_KPARAM_INFO
	.align		4
.L_155:
        /*0038*/ 	.byte	0x04, 0x17
        /*003a*/ 	.short	(.L_157 - .L_156)
.L_156:
        /*003c*/ 	.word	0x00000000
        /*0040*/ 	.short	0x0002
        /*0042*/ 	.short	0x0010
        /*0044*/ 	.byte	0x00, 0xf5, 0x21, 0x00


	//----- nvinfo : EIATTR_KPARAM_INFO
	.align		4
.L_157:
        /*0048*/ 	.byte	0x04, 0x17
        /*004a*/ 	.short	(.L_159 - .L_158)
.L_158:
        /*004c*/ 	.word	0x00000000
        /*0050*/ 	.short	0x0001
        /*0052*/ 	.short	0x0008
        /*0054*/ 	.byte	0x00, 0xf5, 0x21, 0x00


	//----- nvinfo : EIATTR_KPARAM_INFO
	.align		4
.L_159:
        /*0058*/ 	.byte	0x04, 0x17
        /*005a*/ 	.short	(.L_161 - .L_160)
.L_160:
        /*005c*/ 	.word	0x00000000
        /*0060*/ 	.short	0x0000
        /*0062*/ 	.short	0x0000
        /*0064*/ 	.byte	0x00, 0xf5, 0x21, 0x00


	//----- nvinfo : EIATTR_SPARSE_MMA_MASK
	.align		4
.L_161:
        /*0068*/ 	.byte	0x03, 0x50
        /*006a*/ 	.short	0x0000


	//----- nvinfo : EIATTR_MAXREG_COUNT
	.align		4
        /*006c*/ 	.byte	0x03, 0x1b
        /*006e*/ 	.short	0x00ff


	//----- nvinfo : EIATTR_MERCURY_ISA_VERSION
	.align		4
        /*0070*/ 	.byte	0x03, 0x5f
        /*0072*/ 	.short	0x0101


	//----- nvinfo : EIATTR_VRC_CTA_INIT_COUNT
	.align		4
        /*0074*/ 	.byte	0x02, 0x4a
	.zero		1
	.zero		1


	//----- nvinfo : EIATTR_EXIT_INSTR_OFFSETS
	.align		4
        /*0078*/ 	.byte	0x04, 0x1c
        /*007a*/ 	.short	(.L_163 - .L_162)


	//   ....[0]....
.L_162:
        /*007c*/ 	.word	0x00000070


	//   ....[1]....
        /*0080*/ 	.word	0x000002f0


	//----- nvinfo : EIATTR_CRS_STACK_SIZE
	.align		4
.L_163:
        /*0084*/ 	.byte	0x04, 0x1e
        /*0086*/ 	.short	(.L_165 - .L_164)
.L_164:
        /*0088*/ 	.word	0x00000000


	//----- nvinfo : EIATTR_CBANK_PARAM_SIZE
	.align		4
.L_165:
        /*008c*/ 	.byte	0x03, 0x19
        /*008e*/ 	.short	0x0028


	//----- nvinfo : EIATTR_PARAM_CBANK
	.align		4
        /*0090*/ 	.byte	0x04, 0x0a
        /*0092*/ 	.short	(.L_167 - .L_166)
	.align		4
.L_166:
        /*0094*/ 	.word	index@(.nv.constant0.batch_normalize_f32)
        /*0098*/ 	.short	0x0380
        /*009a*/ 	.short	0x0028


	//----- nvinfo : EIATTR_SW_WAR
	.align		4
.L_167:
        /*009c*/ 	.byte	0x04, 0x36
        /*009e*/ 	.short	(.L_169 - .L_168)
.L_168:
        /*00a0*/ 	.word	0x00000008
.L_169:


//--------------------- .nv.info.matmul_f32       --------------------------
	.section	.nv.info.matmul_f32,"",@"SHT_CUDA_INFO"
	.sectionflags	@""
	.align	4


	//----- nvinfo : EIATTR_CUDA_API_VERSION
	.align		4
        /*0000*/ 	.byte	0x04, 0x37
        /*0002*/ 	.short	(.L_171 - .L_170)
.L_170:
        /*0004*/ 	.word	0x00000082


	//----- nvinfo : EIATTR_KPARAM_INFO
	.align		4
.L_171:
        /*0008*/ 	.byte	0x04, 0x17
        /*000a*/ 	.short	(.L_173 - .L_172)
.L_172:
        /*000c*/ 	.word	0x00000000
        /*0010*/ 	.short	0x0005
        /*0012*/ 	.short	0x0020
        /*0014*/ 	.byte	0x00, 0xf0, 0x11, 0x00


	//----- nvinfo : EIATTR_KPARAM_INFO
	.align		4
.L_173:
        /*0018*/ 	.byte	0x04, 0x17
        /*001a*/ 	.short	(.L_175 - .L_174)
.L_174:
        /*001c*/ 	.word	0x00000000
        /*0020*/ 	.short	0x0004
        /*0022*/ 	.short	0x001c
        /*0024*/ 	.byte	0x00, 0xf0, 0x11, 0x00


	//----- nvinfo : EIATTR_KPARAM_INFO
	.align		4
.L_175:
        /*0028*/ 	.byte	0x04, 0x17
        /*002a*/ 	.short	(.L_177 - .L_176)
.L_176:
        /*002c*/ 	.word	0x00000000
        /*0030*/ 	.short	0x0003
        /*0032*/ 	.short	0x0018
        /*0034*/ 	.byte	0x00, 0xf0, 0x11, 0x00


	//----- nvinfo : EIATTR_KPARAM_INFO
	.align		4
.L_177:
        /*0038*/ 	.byte	0x04, 0x17
        /*003a*/ 	.short	(.L_179 - .L_178)
.L_178:
        /*003c*/ 	.word	0x00000000
        /*0040*/ 	.short	0x0002
        /*0042*/ 	.short	0x0010
        /*0044*/ 	.byte	0x00, 0xf5, 0x21, 0x00


	//----- nvinfo : EIATTR_KPARAM_INFO
	.align		4
.L_179:
        /*0048*/ 	.byte	0x04, 0x17
        /*004a*/ 	.short	(.L_181 - .L_180)
.L_180:
        /*004c*/ 	.word	0x00000000
        /*0050*/ 	.short	0x0001
        /*0052*/ 	.short	0x0008
        /*0054*/ 	.byte	0x00, 0xf5, 0x21, 0x00


	//----- nvinfo : EIATTR_KPARAM_INFO
	.align		4
.L_181:
        /*0058*/ 	.byte	0x04, 0x17
        /*005a*/ 	.short	(.L_183 - .L_182)
.L_182:
        /*005c*/ 	.word	0x00000000
        /*0060*/ 	.short	0x0000
        /*0062*/ 	.short	0x0000
        /*0064*/ 	.byte	0x00, 0xf5, 0x21, 0x00


	//----- nvinfo : EIATTR_SPARSE_MMA_MASK
	.align		4
.L_183:
        /*0068*/ 	.byte	0x03, 0x50
        /*006a*/ 	.short	0x0000


	//----- nvinfo : EIATTR_MAXREG_COUNT
	.align		4
        /*006c*/ 	.byte	0x03, 0x1b
        /*006e*/ 	.short	0x00ff


	//----- nvinfo : EIATTR_MERCURY_ISA_VERSION
	.align		4
        /*0070*/ 	.byte	0x03, 0x5f
        /*0072*/ 	.short	0x0101


	//----- nvinfo : EIATTR_VRC_CTA_INIT_COUNT
	.align		4
        /*0074*/ 	.byte	0x02, 0x4a
	.zero		1
	.zero		1


	//----- nvinfo : EIATTR_EXIT_INSTR_OFFSETS
	.align		4
        /*0078*/ 	.byte	0x04, 0x1c
        /*007a*/ 	.short	(.L_185 - .L_184)


	//   ....[0]....
.L_184:
        /*007c*/ 	.word	0x000000c0


	//   ....[1]....
        /*0080*/ 	.word	0x000008e0


	//----- nvinfo : EIATTR_CBANK_PARAM_SIZE
	.align		4
.L_185:
        /*0084*/ 	.byte	0x03, 0x19
        /*0086*/ 	.short	0x0024


	//----- nvinfo : EIATTR_PARAM_CBANK
	.align		4
        /*0088*/ 	.byte	0x04, 0x0a
        /*008a*/ 	.short	(.L_187 - .L_186)
	.align		4
.L_186:
        /*008c*/ 	.word	index@(.nv.constant0.matmul_f32)
        /*0090*/ 	.short	0x0380
        /*0092*/ 	.short	0x0024


	//----- nvinfo : EIATTR_SW_WAR
	.align		4
.L_187:
        /*0094*/ 	.byte	0x04, 0x36
        /*0096*/ 	.short	(.L_189 - .L_188)
.L_188:
        /*0098*/ 	.word	0x00000008
.L_189:


//--------------------- .nv.info.elementwise_div_f32 --------------------------
	.section	.nv.info.elementwise_div_f32,"",@"SHT_CUDA_INFO"
	.sectionflags	@""
	.align	4


	//----- nvinfo : EIATTR_CUDA_API_VERSION
	.align		4
        /*0000*/ 	.byte	0x04, 0x37
        /*0002*/ 	.short	(.L_191 - .L_190)
.L_190:
        /*0004*/ 	.word	0x00000082


	//----- nvinfo : EIATTR_KPARAM_INFO
	.align		4
.L_191:
        /*0008*/ 	.byte	0x04, 0x17
        /*000a*/ 	.short	(.L_193 - .L_192)
.L_192:
        /*000c*/ 	.word	0x00000000
        /*0010*/ 	.short	0x0003
        /*0012*/ 	.short	0x0018
        /*0014*/ 	.byte	0x00, 0xf0, 0x11, 0x00


	//----- nvinfo : EIATTR_KPARAM_INFO
	.align		4
.L_193:
        /*0018*/ 	.byte	0x04, 0x17
        /*001a*/ 	.short	(.L_195 - .L_194)
.L_194:
        /*001c*/ 	.word	0x00000000
        /*0020*/ 	.short	0x0002
        /*0022*/ 	.short	0x0010
        /*0024*/ 	.byte	0x00, 0xf5, 0x21, 0x00


	//----- nvinfo : EIATTR_KPARAM_INFO
	.align		4
.L_195:
        /*0028*/ 	.byte	0x04, 0x17
        /*002a*/ 	.short	(.L_197 - .L_196)
.L_196:
        /*002c*/ 	.word	0x00000000
        /*0030*/ 	.short	0x0001
        /*0032*/ 	.short	0x0008
        /*0034*/ 	.byte	0x00, 0xf5, 0x21, 0x00


	//----- nvinfo : EIATTR_KPARAM_INFO
	.align		4
.L_197:
        /*0038*/ 	.byte	0x04, 0x17
        /*003a*/ 	.short	(.L_199 - .L_198)
.L_198:
        /*003c*/ 	.word	0x00000000
        /*0040*/ 	.short	0x0000
        /*0042*/ 	.short	0x0000
        /*0044*/ 	.byte	0x00, 0xf5, 0x21, 0x00


	//----- nvinfo : EIATTR_SPARSE_MMA_MASK
	.align		4
.L_199:
        /*0048*/ 	.byte	0x03, 0x50
        /*004a*/ 	.short	0x0000


	//----- nvinfo : EIATTR_MAXREG_COUNT
	.align		4
        /*004c*/ 	.byte	0x03, 0x1b
        /*004e*/ 	.short	0x00ff


	//----- nvinfo : EIATTR_MERCURY_ISA_VERSION
	.align		4
        /*0050*/ 	.byte	0x03, 0x5f
        /*0052*/ 	.short	0x0101


	//----- nvinfo : EIATTR_VRC_CTA_INIT_COUNT
	.align		4
        /*0054*/ 	.byte	0x02, 0x4a
	.zero		1
	.zero		1


	//----- nvinfo : EIATTR_EXIT_INSTR_OFFSETS
	.align		4
        /*0058*/ 	.byte	0x04, 0x1c
        /*005a*/ 	.short	(.L_201 - .L_200)


	//   ....[0]....
.L_200:
        /*005c*/ 	.word	0x00000070


	//   ....[1]....
        /*0060*/ 	.word	0x000001f0


	//----- nvinfo : EIATTR_CRS_STACK_SIZE
	.align		4
.L_201:
        /*0064*/ 	.byte	0x04, 0x1e
        /*0066*/ 	.short	(.L_203 - .L_202)
.L_202:
        /*0068*/ 	.word	0x00000000


	//----- nvinfo : EIATTR_CBANK_PARAM_SIZE
	.align		4
.L_203:
        /*006c*/ 	.byte	0x03, 0x19
        /*006e*/ 	.short	0x001c


	//----- nvinfo : EIATTR_PARAM_CBANK
	.align		4
        /*0070*/ 	.byte	0x04, 0x0a
        /*0072*/ 	.short	(.L_205 - .L_204)
	.align		4
.L_204:
        /*0074*/ 	.word	index@(.nv.constant0.elementwise_div_f32)
        /*0078*/ 	.short	0x0380
        /*007a*/ 	.short	0x001c


	//----- nvinfo : EIATTR_SW_WAR
	.align		4
.L_205:
        /*007c*/ 	.byte	0x04, 0x36
        /*007e*/ 	.short	(.L_207 - .L_206)
.L_206:
        /*0080*/ 	.word	0x00000008
.L_207:


//--------------------- .nv.info.elementwise_mul_f32 --------------------------
	.section	.nv.info.elementwise_mul_f32,"",@"SHT_CUDA_INFO"
	.sectionflags	@""
	.align	4


	//----- nvinfo : EIATTR_CUDA_API_VERSION
	.align		4
        /*0000*/ 	.byte	0x04, 0x37
        /*0002*/ 	.short	(.L_209 - .L_208)
.L_208:
        /*0004*/ 	.word	0x00000082


	//----- nvinfo : EIATTR_KPARAM_INFO
	.align		4
.L_209:
        /*0008*/ 	.byte	0x04, 0x17
        /*000a*/ 	.short	(.L_211 - .L_210)
.L_210:
        /*000c*/ 	.word	0x00000000
        /*0010*/ 	.short	0x0003
        /*0012*/ 	.short	0x0018
        /*0014*/ 	.byte	0x00, 0xf0, 0x11, 0x00


	//----- nvinfo : EIATTR_KPARAM_INFO
	.align		4
.L_211:
        /*0018*/ 	.byte	0x04, 0x17
        /*001a*/ 	.short	(.L_213 - .L_212)
.L_212:
        /*001c*/ 	.word	0x00000000
        /*0020*/ 	.short	0x0002
        /*0022*/ 	.short	0x0010
        /*0024*/ 	.byte	0x00, 0xf5, 0x21, 0x00


	//----- nvinfo : EIATTR_KPARAM_INFO
	.align		4
.L_213:
        /*0028*/ 	.byte	0x04, 0x17
        /*002a*/ 	.short	(.L_215 - .L_214)
.L_214:
        /*002c*/ 	.word	0x00000000
        /*0030*/ 	.short	0x0001
        /*0032*/ 	.short	0x0008
        /*0034*/ 	.byte	0x00, 0xf5, 0x21, 0x00


	//----- nvinfo : EIATTR_KPARAM_INFO
	.align		4
.L_215:
        /*0038*/ 	.byte	0x04, 0x17
        /*003a*/ 	.short	(.L_217 - .L_216)
.L_216:
        /*003c*/ 	.word	0x00000000
        /*0040*/ 	.short	0x0000
        /*0042*/ 	.short	0x0000
        /*0044*/ 	.byte	0x00, 0xf5, 0x21, 0x00


	//----- nvinfo : EIATTR_SPARSE_MMA_MASK
	.align		4
.L_217:
        /*0048*/ 	.byte	0x03, 0x50
        /*004a*/ 	.short	0x0000


	//----- nvinfo : EIATTR_MAXREG_COUNT
	.align		4
        /*004c*/ 	.byte	0x03, 0x1b
        /*004e*/ 	.short	0x00ff


	//----- nvinfo : EIATTR_MERCURY_ISA_VERSION
	.align		4
        /*0050*/ 	.byte	0x03, 0x5f
        /*0052*/ 	.short	0x0101


	//----- nvinfo : EIATTR_VRC_CTA_INIT_COUNT
	.align		4
        /*0054*/ 	.byte	0x02, 0x4a
	.zero		1
	.zero		1


	//----- nvinfo : EIATTR_EXIT_INSTR_OFFSETS
	.align		4
        /*0058*/ 	.byte	0x04, 0x1c
        /*005a*/ 	.short	(.L_219 - .L_218)


	//   ....[0]....
.L_218:
        /*005c*/ 	.word	0x00000070


	//   ....[1]....
        /*0060*/ 	.word	0x00000130


	//----- nvinfo : EIATTR_CBANK_PARAM_SIZE
	.align		4
.L_219:
        /*0064*/ 	.byte	0x03, 0x19
        /*0066*/ 	.short	0x001c


	//----- nvinfo : EIATTR_PARAM_CBANK
	.align		4
        /*0068*/ 	.byte	0x04, 0x0a
        /*006a*/ 	.short	(.L_221 - .L_220)
	.align		4
.L_220:
        /*006c*/ 	.word	index@(.nv.constant0.elementwise_mul_f32)
        /*0070*/ 	.short	0x0380
        /*0072*/ 	.short	0x001c


	//----- nvinfo : EIATTR_SW_WAR
	.align		4
.L_221:
        /*0074*/ 	.byte	0x04, 0x36
        /*0076*/ 	.short	(.L_223 - .L_222)
.L_222:
        /*0078*/ 	.word	0x00000008
.L_223:


//--------------------- .nv.info.elementwise_sub_f32 --------------------------
	.section	.nv.info.elementwise_sub_f32,"",@"SHT_CUDA_INFO"
	.sectionflags	@""
	.align	4


	//----- nvinfo : EIATTR_CUDA_API_VERSION
	.align		4
        /*0000*/ 	.byte	0x04, 0x37
        /*0002*/ 	.short	(.L_225 - .L_224)
.L_224:
        /*0004*/ 	.word	0x00000082


	//----- nvinfo : EIATTR_KPARAM_INFO
	.align		4
.L_225:
        /*0008*/ 	.byte	0x04, 0x17
        /*000a*/ 	.short	(.L_227 - .L_226)
.L_226:
        /*000c*/ 	.word	0x00000000
        /*0010*/ 	.short	0x0003
        /*0012*/ 	.short	0x0018
        /*0014*/ 	.byte	0x00, 0xf0, 0x11, 0x00


	//----- nvinfo : EIATTR_KPARAM_INFO
	.align		4
.L_227:
        /*0018*/ 	.byte	0x04, 0x17
        /*001a*/ 	.short	(.L_229 - .L_228)
.L_228:
        /*001c*/ 	.word	0x00000000
        /*0020*/ 	.short	0x0002
        /*0022*/ 	.short	0x0010
        /*0024*/ 	.byte	0x00, 0xf5, 0x21, 0x00


	//----- nvinfo : EIATTR_KPARAM_INFO
	.align		4
.L_229:
        /*0028*/ 	.byte	0x04, 0x17
        /*002a*/ 	.short	(.L_231 - .L_230)
.L_230:
        /*002c*/ 	.word	0x00000000
        /*0030*/ 	.short	0x0001
        /*0032*/ 	.short	0x0008
        /*0034*/ 	.byte	0x00, 0xf5, 0x21, 0x00


	//----- nvinfo : EIATTR_KPARAM_INFO
	.align		4
.L_231:
        /*0038*/ 	.byte	0x04, 0x17
        /*003a*/ 	.short	(.L_233 - .L_232)
.L_232:
        /*003c*/ 	.word	0x00000000
        /*0040*/ 	.short	0x0000
        /*0042*/ 	.short	0x0000
        /*0044*/ 	.byte	0x00, 0xf5, 0x21, 0x00


	//----- nvinfo : EIATTR_SPARSE_MMA_MASK
	.align		4
.L_233:
        /*0048*/ 	.byte	0x03, 0x50
        /*004a*/ 	.short	0x0000


	//----- nvinfo : EIATTR_MAXREG_COUNT
	.align		4
        /*004c*/ 	.byte	0x03, 0x1b
        /*004e*/ 	.short	0x00ff


	//----- nvinfo : EIATTR_MERCURY_ISA_VERSION
	.align		4
        /*0050*/ 	.byte	0x03, 0x5f
        /*0052*/ 	.short	0x0101


	//----- nvinfo : EIATTR_VRC_CTA_INIT_COUNT
	.align		4
        /*0054*/ 	.byte	0x02, 0x4a
	.zero		1
	.zero		1


	//----- nvinfo : EIATTR_EXIT_INSTR_OFFSETS
	.align		4
        /*0058*/ 	.byte	0x04, 0x1c
        /*005a*/ 	.short	(.L_235 - .L_234)


	//   ....[0]....
.L_234:
        /*005c*/ 	.word	0x00000070


	//   ....[1]....
        /*0060*/ 	.word	0x00000130


	//----- nvinfo : EIATTR_CBANK_PARAM_SIZE
	.align		4
.L_235:
        /*0064*/ 	.byte	0x03, 0x19
        /*0066*/ 	.short	0x001c


	//----- nvinfo : EIATTR_PARAM_CBANK
	.align		4
        /*0068*/ 	.byte	0x04, 0x0a
        /*006a*/ 	.short	(.L_237 - .L_236)
	.align		4
.L_236:
        /*006c*/ 	.word	index@(.nv.constant0.elementwise_sub_f32)
        /*0070*/ 	.short	0x0380
        /*0072*/ 	.short	0x001c


	//----- nvinfo : EIATTR_SW_WAR
	.align		4
.L_237:
        /*0074*/ 	.byte	0x04, 0x36
        /*0076*/ 	.short	(.L_239 - .L_238)
.L_238:
        /*0078*/ 	.word	0x00000008
.L_239:


//--------------------- .nv.info.elementwise_add_f32 --------------------------
	.section	.nv.info.elementwise_add_f32,"",@"SHT_CUDA_INFO"
	.sectionflags	@""
	.align	4


	//----- nvinfo : EIATTR_CUDA_API_VERSION
	.align		4
        /*0000*/ 	.byte	0x04, 0x37
        /*0002*/ 	.short	(.L_241 - .L_240)
.L_240:
        /*0004*/ 	.word	0x00000082


	//----- nvinfo : EIATTR_KPARAM_INFO
	.align		4
.L_241:
        /*0008*/ 	.byte	0x04, 0x17
        /*000a*/ 	.short	(.L_243 - .L_242)
.L_242:
        /*000c*/ 	.word	0x00000000
        /*0010*/ 	.short	0x0003
        /*0012*/ 	.short	0x0018
        /*0014*/ 	.byte	0x00, 0xf0, 0x11, 0x00


	//----- nvinfo : EIATTR_KPARAM_INFO
	.align		4
.L_243:
        /*0018*/ 	.byte	0x04, 0x17
        /*001a*/ 	.short	(.L_245 - .L_244)
.L_244:
        /*001c*/ 	.word	0x00000000
        /*0020*/ 	.short	0x0002
        /*0022*/ 	.short	0x0010
        /*0024*/ 	.byte	0x00, 0xf5, 0x21, 0x00


	//----- nvinfo : EIATTR_KPARAM_INFO
	.align		4
.L_245:
        /*0028*/ 	.byte	0x04, 0x17
        /*002a*/ 	.short	(.L_247 - .L_246)
.L_246:
        /*002c*/ 	.word	0x00000000
        /*0030*/ 	.short	0x0001
        /*0032*/ 	.short	0x0008
        /*0034*/ 	.byte	0x00, 0xf5, 0x21, 0x00


	//----- nvinfo : EIATTR_KPARAM_INFO
	.align		4
.L_247:
        /*0038*/ 	.byte	0x04, 0x17
        /*003a*/ 	.short	(.L_249 - .L_248)
.L_248:
        /*003c*/ 	.word	0x00000000
        /*0040*/ 	.short	0x0000
        /*0042*/ 	.short	0x0000
        /*0044*/ 	.byte	0x00, 0xf5, 0x21, 0x00


	//----- nvinfo : EIATTR_SPARSE_MMA_MASK
	.align		4
.L_249:
        /*0048*/ 	.byte	0x03, 0x50
        /*004a*/ 	.short	0x0000


	//----- nvinfo : EIATTR_MAXREG_COUNT
	.align		4
        /*004c*/ 	.byte	0x03, 0x1b
        /*004e*/ 	.short	0x00ff


	//----- nvinfo : EIATTR_MERCURY_ISA_VERSION
	.align		4
        /*0050*/ 	.byte	0x03, 0x5f
        /*0052*/ 	.short	0x0101


	//----- nvinfo : EIATTR_VRC_CTA_INIT_COUNT
	.align		4
        /*0054*/ 	.byte	0x02, 0x4a
	.zero		1
	.zero		1


	//----- nvinfo : EIATTR_EXIT_INSTR_OFFSETS
	.align		4
        /*0058*/ 	.byte	0x04, 0x1c
        /*005a*/ 	.short	(.L_251 - .L_250)


	//   ....[0]....
.L_250:
        /*005c*/ 	.word	0x00000070


	//   ....[1]....
        /*0060*/ 	.word	0x00000130


	//----- nvinfo : EIATTR_CBANK_PARAM_SIZE
	.align		4
.L_251:
        /*0064*/ 	.byte	0x03, 0x19
        /*0066*/ 	.short	0x001c


	//----- nvinfo : EIATTR_PARAM_CBANK
	.align		4
        /*0068*/ 	.byte	0x04, 0x0a
        /*006a*/ 	.short	(.L_253 - .L_252)
	.align		4
.L_252:
        /*006c*/ 	.word	index@(.nv.constant0.elementwise_add_f32)
        /*0070*/ 	.short	0x0380
        /*0072*/ 	.short	0x001c


	//----- nvinfo : EIATTR_SW_WAR
	.align		4
.L_253:
        /*0074*/ 	.byte	0x04, 0x36
        /*0076*/ 	.short	(.L_255 - .L_254)
.L_254:
        /*0078*/ 	.word	0x00000008
.L_255:


//--------------------- .nv.callgraph             --------------------------
	.section	.nv.callgraph,"",@"SHT_CUDA_CALLGRAPH"
	.align	4
	.sectionentsize	8
	.align		4
        /*0000*/ 	.word	0x00000000
	.align		4
        /*0004*/ 	.word	0xffffffff
	.align		4
        /*0008*/ 	.word	0x00000000
	.align		4
        /*000c*/ 	.word	0xfffffffe
	.align		4
        /*0010*/ 	.word	0x00000000
	.align		4
        /*0014*/ 	.word	0xfffffffd
	.align		4
        /*0018*/ 	.word	0x00000000
	.align		4
        /*001c*/ 	.word	0xfffffffc


//--------------------- .text.conv3d_f32          --------------------------
	.section	.text.conv3d_f32,"ax",@progbits
	.align	128
        .global         conv3d_f32
        .type           conv3d_f32,@function
        .size           conv3d_f32,(.L_x_57 - conv3d_f32)
        .other          conv3d_f32,@"STO_CUDA_ENTRY STV_DEFAULT"
conv3d_f32:
.text.conv3d_f32:
[----:B------:R-:W-:Y:S08]  /*0000*/  LDC R1, c[0x0][0x37c] ;  /* 0x0000df00ff017b82 */ /* 0x000ff00000000800 */
[----:B------:R-:W0:Y:S01]  /*0010*/  S2UR UR22, SR_CTAID.Y ;  /* 0x00000000001679c3 */ /* 0x000e220000002600 */
[----:B------:R-:W0:Y:S01]  /*0020*/  LDCU UR7, c[0x0][0x3a0] ;  /* 0x00007400ff0777ac */ /* 0x000e220008000800 */
[----:B------:R-:W1:Y:S01]  /*0030*/  S2R R0, SR_TID.X ;  /* 0x0000000000007919 */ /* 0x000e620000002100 */
[----:B------:R-:W2:Y:S05]  /*0040*/  LDCU UR5, c[0x0][0x398] ;  /* 0x00007300ff0577ac */ /* 0x000eaa0008000800 */
[----:B------:R-:W2:Y:S08]  /*0050*/  S2UR UR23, SR_CTAID.Z ;  /* 0x00000000001779c3 */ /* 0x000eb00000002700 */
[----:B------:R-:W1:Y:S08]  /*0060*/  S2UR UR4, SR_CTAID.X ;  /* 0x00000000000479c3 */ /* 0x000e700000002500 */
[----:B------:R-:W1:Y:S01]  /*0070*/  LDC R5, c[0x0][0x360] ;  /* 0x0000d800ff057b82 */ /* 0x000e620000000800 */
[----:B0-----:R-:W-:-:S04]  /*0080*/  UISETP.GE.AND UP0, UPT, UR22, UR7, UPT ;  /* 0x000000071600728c */ /* 0x001fc8000bf06270 */
[----:B--2---:R-:W-:-:S06]  /*0090*/  UISETP.GE.OR UP0, UPT, UR23, UR5, UP0 ;  /* 0x000000051700728c */ /* 0x004fcc0008706670 */
[----:B------:R-:W-:Y:S01]  /*00a0*/  PLOP3.LUT P0, PT, PT, PT, UP0, 0x80, 0x8 ;  /* 0x000000000008781c */ /* 0x000fe20003f0f008 */
[----:B-1----:R-:W-:-:S12]  /*00b0*/  IMAD R5, R5, UR4, R0 ;  /* 0x0000000405057c24 */ /* 0x002fd8000f8e0200 */
[----:B------:R-:W-:Y:S05]  /*00c0*/  @P0 EXIT ;  /* 0x000000000000094d */ /* 0x000fea0003800000 */
[----:B------:R-:W0:Y:S01]  /*00d0*/  LDC R3, c[0x0][0x3b8] ;  /* 0x0000ee00ff037b82 */ /* 0x000e220000000800 */
[----:B------:R-:W1:Y:S02]  /*00e0*/  LDCU.64 UR8, c[0x0][0x3b0] ;  /* 0x00007600ff0877ac */ /* 0x000e640008000a00 */
[----:B-1----:R-:W-:-:S06]  /*00f0*/  UIMAD UR4, UR9, UR8, URZ ;  /* 0x00000008090472a4 */ /* 0x002fcc000f8e02ff */
[----:B0-----:R-:W-:-:S05]  /*0100*/  IMAD R0, R3, UR4, RZ ;  /* 0x0000000403007c24 */ /* 0x001fca000f8e02ff */
[----:B------:R-:W-:-:S13]  /*0110*/  ISETP.GE.AND P0, PT, R5, R0, PT ;  /* 0x000000000500720c */ /* 0x000fda0003f06270 */
[----:B------:R-:W-:Y:S05]  /*0120*/  @P0 EXIT ;  /* 0x000000000000094d */ /* 0x000fea0003800000 */
[----:B------:R-:W0:Y:S01]  /*0130*/  LDCU UR8, c[0x0][0x3ec] ;  /* 0x00007d80ff0877ac */ /* 0x000e220008000800 */
[----:B------:R-:W-:Y:S01]  /*0140*/  MOV R4, UR7 ;  /* 0x0000000700047c02 */ /* 0x000fe20008000f00 */
[----:B------:R-:W-:Y:S01]  /*0150*/  IMAD R6, R3, UR9, RZ ;  /* 0x0000000903067c24 */ /* 0x000fe2000f8e02ff */
[----:B------:R-:W-:Y:S02]  /*0160*/  UMOV UR4, URZ ;  /* 0x000000ff00047c82 */ /* 0x000fe40008000000 */
[----:B------:R-:W-:Y:S01]  /*0170*/  IABS R4, R4 ;  /* 0x0000000400047213 */ /* 0x000fe20000000000 */
[----:B------:R-:W1:Y:S01]  /*0180*/  LDCU.64 UR20, c[0x0][0x358] ;  /* 0x00006b00ff1477ac */ /* 0x000e620008000a00 */
[-C--:B------:R-:W-:Y:S02]  /*0190*/  IABS R14, R6.reuse ;  /* 0x00000006000e7213 */ /* 0x080fe40000000000 */
[----:B------:R-:W-:Y:S02]  /*01a0*/  R2UR UR10, R4 ;  /* 0x00000000040a72ca */ /* 0x000fe400000e0000 */
[----:B------:R-:W-:-:S02]  /*01b0*/  IABS R13, R6 ;  /* 0x00000006000d7213 */ /* 0x000fc40000000000 */
[----:B------:R-:W-:-:S04]  /*01c0*/  IABS R4, R3 ;  /* 0x0000000300047213 */ /* 0x000fc80000000000 */
[----:B------:R-:W2:Y:S01]  /*01d0*/  I2F.RP R9, R4 ;  /* 0x0000000400097306 */ /* 0x000ea20000209400 */
[----:B0-----:R-:W-:-:S05]  /*01e0*/  IMAD.U32 R0, RZ, RZ, UR8 ;  /* 0x00000008ff007e24 */ /* 0x001fca000f8e00ff */
[----:B------:R-:W-:-:S04]  /*01f0*/  IABS R0, R0 ;  /* 0x0000000000007213 */ /* 0x000fc80000000000 */
[----:B------:R-:W-:Y:S01]  /*0200*/  R2UR UR12, R0 ;  /* 0x00000000000c72ca */ /* 0x000fe200000e0000 */
[----:B--2---:R-:W-:-:S12]  /*0210*/  MUFU.RCP R9, R9 ;  /* 0x0000000900097308 */ /* 0x004fd80000001000 */
[----:B------:R-:W0:Y:S08]  /*0220*/  I2F.RP R0, UR12 ;  /* 0x0000000c00007d06 */ /* 0x000e300008209400 */
[----:B0-----:R-:W0:Y:S02]  /*0230*/  MUFU.RCP R0, R0 ;  /* 0x0000000000007308 */ /* 0x001e240000001000 */
[----:B0-----:R-:W-:-:S06]  /*0240*/  VIADD R2, R0, 0xffffffe ;  /* 0x0ffffffe00027836 */ /* 0x001fcc0000000000 */
[----:B------:R-:W0:Y:S08]  /*0250*/  I2F.RP R0, R14 ;  /* 0x0000000e00007306 */ /* 0x000e300000209400 */
[----:B------:R-:W2:Y:S08]  /*0260*/  F2I.FTZ.U32.TRUNC.NTZ R2, R2 ;  /* 0x0000000200027305 */ /* 0x000eb0000021f000 */
[----:B0-----:R-:W0:Y:S01]  /*0270*/  MUFU.RCP R0, R0 ;  /* 0x0000000000007308 */ /* 0x001e220000001000 */
[----:B--2---:R-:W-:Y:S01]  /*0280*/  R2UR UR5, R2 ;  /* 0x00000000020572ca */ /* 0x004fe200000e0000 */
[----:B0-----:R-:W-:Y:S01]  /*0290*/  VIADD R10, R0, 0xffffffe ;  /* 0x0ffffffe000a7836 */ /* 0x001fe20000000000 */
[----:B------:R-:W-:-:S11]  /*02a0*/  IABS R0, R5 ;  /* 0x0000000500007213 */ /* 0x000fd60000000000 */
[----:B------:R-:W-:Y:S01]  /*02b0*/  UIADD3 UR6, UPT, UPT, URZ, -UR5, URZ ;  /* 0x80000005ff067290 */ /* 0x000fe2000fffe0ff */
[----:B------:R0:W2:Y:S03]  /*02c0*/  F2I.FTZ.U32.TRUNC.NTZ R11, R10 ;  /* 0x0000000a000b7305 */ /* 0x0000a6000021f000 */
[----:B------:R-:W-:-:S04]  /*02d0*/  UIMAD UR6, UR6, UR12, URZ ;  /* 0x0000000c060672a4 */ /* 0x000fc8000f8e02ff */
[----:B------:R-:W-:Y:S01]  /*02e0*/  UIMAD.WIDE.U32 UR4, UR5, UR6, UR4 ;  /* 0x00000006050472a5 */ /* 0x000fe2000f8e0004 */
[----:B0-----:R-:W-:-:S06]  /*02f0*/  HFMA2 R10, -RZ, RZ, 0, 0 ;  /* 0x00000000ff0a7431 */ /* 0x001fcc00000001ff */
[----:B------:R-:W-:Y:S01]  /*0300*/  UMOV UR6, UR5 ;  /* 0x0000000500067c82 */ /* 0x000fe20008000000 */
[----:B--2---:R-:W-:Y:S01]  /*0310*/  IMAD.MOV R7, RZ, RZ, -R11 ;  /* 0x000000ffff077224 */ /* 0x004fe200078e0a0b */
[----:B------:R-:W-:-:S03]  /*0320*/  UIMAD.WIDE.U32 UR4, UR6, UR10, URZ ;  /* 0x0000000a060472a5 */ /* 0x000fc6000f8e00ff */
[----:B------:R-:W-:Y:S01]  /*0330*/  IMAD R7, R7, R14, RZ ;  /* 0x0000000e07077224 */ /* 0x000fe200078e02ff */
[----:B------:R-:W-:-:S03]  /*0340*/  UIADD3 UR4, UPT, UPT, -UR5, URZ, URZ ;  /* 0x000000ff05047290 */ /* 0x000fc6000fffe1ff */
[----:B------:R-:W-:Y:S01]  /*0350*/  IMAD.HI.U32 R10, R11, R7, R10 ;  /* 0x000000070b0a7227 */ /* 0x000fe200078e000a */
[----:B------:R-:W-:Y:S01]  /*0360*/  UIMAD UR4, UR12, UR4, UR10 ;  /* 0x000000040c0472a4 */ /* 0x000fe2000f8e020a */
[----:B------:R-:W-:Y:S01]  /*0370*/  IADD3 R11, PT, PT, RZ, -R13, RZ ;  /* 0x8000000dff0b7210 */ /* 0x000fe20007ffe0ff */
[----:B------:R-:W0:Y:S01]  /*0380*/  LDCU UR10, c[0x0][0x39c] ;  /* 0x00007380ff0a77ac */ /* 0x000e220008000800 */
[----:B------:R-:W-:Y:S01]  /*0390*/  IMAD.MOV.U32 R7, RZ, RZ, R0 ;  /* 0x000000ffff077224 */ /* 0x000fe200078e0000 */
[----:B------:R-:W-:Y:S01]  /*03a0*/  IABS R13, UR22 ;  /* 0x00000016000d7c13 */ /* 0x000fe20008000000 */
[----:B------:R-:W-:Y:S02]  /*03b0*/  UISETP.GT.U32.AND UP1, UPT, UR12, UR4, UPT ;  /* 0x000000040c00728c */ /* 0x000fe4000bf24070 */
[----:B------:R-:W-:Y:S01]  /*03c0*/  IMAD.HI.U32 R0, R10, R7, RZ ;  /* 0x000000070a007227 */ /* 0x000fe200078e00ff */
[----:B------:R-:W-:-:S03]  /*03d0*/  IADD3 R10, PT, PT, R9, 0xffffffe, RZ ;  /* 0x0ffffffe090a7810 */ /* 0x000fc60007ffe0ff */
[----:B------:R-:W-:-:S05]  /*03e0*/  IMAD R7, R0, R11, R7 ;  /* 0x0000000b00077224 */ /* 0x000fca00078e0207 */
[----:B------:R-:W-:Y:S01]  /*03f0*/  ISETP.GT.U32.AND P1, PT, R14, R7, PT ;  /* 0x000000070e00720c */ /* 0x000fe20003f24070 */
[----:B------:R-:W-:Y:S02]  /*0400*/  @!UP1 UIADD3 UR4, UPT, UPT, UR4, -UR12, URZ ;  /* 0x8000000c04049290 */ /* 0x000fe4000fffe0ff */
[----:B------:R-:W-:Y:S02]  /*0410*/  @!UP1 UIADD3 UR5, UPT, UPT, UR5, 0x1, URZ ;  /* 0x0000000105059890 */ /* 0x000fe4000fffe0ff */
[----:B------:R-:W-:Y:S02]  /*0420*/  UISETP.GE.U32.AND UP0, UPT, UR4, UR12, UPT ;  /* 0x0000000c0400728c */ /* 0x000fe4000bf06070 */
[----:B------:R-:W-:Y:S02]  /*0430*/  ULOP3.LUT UR4, UR7, UR8, URZ, 0x3c, !UPT ;  /* 0x0000000807047292 */ /* 0x000fe4000f8e3cff */
[----:B------:R-:W-:Y:S02]  /*0440*/  ULOP3.LUT UR7, URZ, UR8, URZ, 0x33, !UPT ;  /* 0x00000008ff077292 */ /* 0x000fe4000f8e33ff */
[----:B------:R-:W-:-:S02]  /*0450*/  UISETP.GE.AND UP1, UPT, UR4, URZ, UPT ;  /* 0x000000ff0400728c */ /* 0x000fc4000bf26270 */
[-C--:B------:R-:W-:Y:S01]  /*0460*/  @!P1 IADD3 R7, PT, PT, R7, -R14.reuse, RZ ;  /* 0x8000000e07079210 */ /* 0x080fe20007ffe0ff */
[----:B------:R-:W-:Y:S01]  /*0470*/  @!P1 VIADD R0, R0, 0x1 ;  /* 0x0000000100009836 */ /* 0x000fe20000000000 */
[----:B------:R-:W-:Y:S01]  /*0480*/  ISETP.NE.AND P1, PT, R6, RZ, PT ;  /* 0x000000ff0600720c */ /* 0x000fe20003f25270 */
[----:B------:R-:W-:Y:S01]  /*0490*/  @UP0 UIADD3 UR5, UPT, UPT, UR5, 0x1, URZ ;  /* 0x0000000105050890 */ /* 0x000fe2000fffe0ff */
[----:B------:R-:W-:Y:S01]  /*04a0*/  ISETP.GE.U32.AND P0, PT, R7, R14, PT ;  /* 0x0000000e0700720c */ /* 0x000fe20003f06070 */
[----:B------:R-:W-:Y:S01]  /*04b0*/  UISETP.NE.AND UP0, UPT, UR8, URZ, UPT ;  /* 0x000000ff0800728c */ /* 0x000fe2000bf05270 */
[----:B------:R-:W-:-:S03]  /*04c0*/  LOP3.LUT R7, R5, R6, RZ, 0x3c, !PT ;  /* 0x0000000605077212 */ /* 0x000fc600078e3cff */
[----:B------:R-:W-:Y:S01]  /*04d0*/  @!UP1 UIADD3 UR5, UPT, UPT, -UR5, URZ, URZ ;  /* 0x000000ff05059290 */ /* 0x000fe2000fffe1ff */
[----:B------:R-:W-:Y:S02]  /*04e0*/  ISETP.GE.AND P2, PT, R7, RZ, PT ;  /* 0x000000ff0700720c */ /* 0x000fe40003f46270 */
[----:B------:R2:W-:Y:S01]  /*04f0*/  F2I.FTZ.U32.TRUNC.NTZ R7, R10 ;  /* 0x0000000a00077305 */ /* 0x0005e2000021f000 */
[----:B------:R-:W-:-:S04]  /*0500*/  USEL UR11, UR7, UR5, !UP0 ;  /* 0x00000005070b7287 */ /* 0x000fc8000c000000 */
[----:B------:R-:W-:Y:S02]  /*0510*/  @P0 VIADD R0, R0, 0x1 ;  /* 0x0000000100000836 */ /* 0x000fe40000000000 */
[----:B------:R-:W-:Y:S01]  /*0520*/  MOV R8, UR11 ;  /* 0x0000000b00087c02 */ /* 0x000fe20008000f00 */
[----:B--2---:R-:W-:-:S03]  /*0530*/  IMAD.MOV.U32 R10, RZ, RZ, RZ ;  /* 0x000000ffff0a7224 */ /* 0x004fc600078e00ff */
[----:B------:R-:W-:Y:S02]  /*0540*/  IABS R2, R8 ;  /* 0x0000000800027213 */ /* 0x000fe40000000000 */
[----:B------:R-:W-:Y:S02]  /*0550*/  @!P2 IADD3 R0, PT, PT, -R0, RZ, RZ ;  /* 0x000000ff0000a210 */ /* 0x000fe40007ffe1ff */
[----:B------:R-:W2:Y:S01]  /*0560*/  I2F.RP R12, R2 ;  /* 0x00000002000c7306 */ /* 0x000ea20000209400 */
[----:B------:R-:W-:-:S07]  /*0570*/  @!P1 LOP3.LUT R0, RZ, R6, RZ, 0x33, !PT ;  /* 0x00000006ff009212 */ /* 0x000fce00078e33ff */
[----:B--2---:R-:W2:Y:S02]  /*0580*/  MUFU.RCP R12, R12 ;  /* 0x0000000c000c7308 */ /* 0x004ea40000001000 */
[----:B--2---:R-:W-:-:S06]  /*0590*/  VIADD R11, R12, 0xffffffe ;  /* 0x0ffffffe0c0b7836 */ /* 0x004fcc0000000000 */
[----:B------:R-:W2:Y:S02]  /*05a0*/  F2I.FTZ.U32.TRUNC.NTZ R11, R11 ;  /* 0x0000000b000b7305 */ /* 0x000ea4000021f000 */
[----:B--2---:R-:W-:-:S05]  /*05b0*/  IMAD.MOV R12, RZ, RZ, -R11 ;  /* 0x000000ffff0c7224 */ /* 0x004fca00078e0a0b */
[----:B------:R-:W-:Y:S02]  /*05c0*/  MOV R9, R12 ;  /* 0x0000000c00097202 */ /* 0x000fe40000000f00 */
[----:B0-----:R-:W-:-:S03]  /*05d0*/  MOV R12, UR10 ;  /* 0x0000000a000c7c02 */ /* 0x001fc60008000f00 */
[----:B------:R-:W-:Y:S01]  /*05e0*/  IMAD R9, R9, R2, RZ ;  /* 0x0000000209097224 */ /* 0x000fe200078e02ff */
[----:B------:R-:W-:-:S03]  /*05f0*/  IABS R12, R12 ;  /* 0x0000000c000c7213 */ /* 0x000fc60000000000 */
[----:B------:R-:W-:Y:S01]  /*0600*/  IMAD.HI.U32 R11, R11, R9, R10 ;  /* 0x000000090b0b7227 */ /* 0x000fe200078e000a */
[----:B------:R-:W-:Y:S02]  /*0610*/  IABS R9, R8 ;  /* 0x0000000800097213 */ /* 0x000fe40000000000 */
[----:B------:R-:W-:Y:S01]  /*0620*/  MOV R8, R12 ;  /* 0x0000000c00087202 */ /* 0x000fe20000000f00 */
[----:B------:R-:W-:Y:S01]  /*0630*/  IMAD.MOV.U32 R10, RZ, RZ, R13 ;  /* 0x000000ffff0a7224 */ /* 0x000fe200078e000d */
[----:B------:R-:W-:Y:S01]  /*0640*/  IADD3 R9, PT, PT, RZ, -R9, RZ ;  /* 0x80000009ff097210 */ /* 0x000fe20007ffe0ff */
[----:B------:R-:W-:Y:S01]  /*0650*/  IMAD.MOV R13, RZ, RZ, -R7 ;  /* 0x000000ffff0d7224 */ /* 0x000fe200078e0a07 */
[----:B------:R-:W-:Y:S01]  /*0660*/  R2UR UR9, R8 ;  /* 0x00000000080972ca */ /* 0x000fe200000e0000 */
[----:B------:R-:W-:Y:S02]  /*0670*/  IMAD.MOV R8, RZ, RZ, -R0 ;  /* 0x000000ffff087224 */ /* 0x000fe400078e0a00 */
[----:B------:R-:W-:-:S04]  /*0680*/  IMAD.HI.U32 R11, R11, R10, RZ ;  /* 0x0000000a0b0b7227 */ /* 0x000fc800078e00ff */
[----:B------:R-:W-:Y:S02]  /*0690*/  IMAD R8, R6, R8, R5 ;  /* 0x0000000806087224 */ /* 0x000fe400078e0205 */
[----:B------:R-:W-:Y:S02]  /*06a0*/  HFMA2 R6, -RZ, RZ, 0, 0 ;  /* 0x00000000ff067431 */ /* 0x000fe400000001ff */
[----:B------:R-:W-:Y:S02]  /*06b0*/  IMAD R9, R11, R9, R10 ;  /* 0x000000090b097224 */ /* 0x000fe400078e020a */
[----:B------:R-:W-:Y:S01]  /*06c0*/  IMAD R5, R13, R4, RZ ;  /* 0x000000040d057224 */ /* 0x000fe200078e02ff */
[----:B------:R-:W-:Y:S01]  /*06d0*/  IABS R10, R8 ;  /* 0x00000008000a7213 */ /* 0x000fe20000000000 */
[----:B------:R-:W-:Y:S01]  /*06e0*/  UIMAD.WIDE.U32 UR4, UR6, UR9, URZ ;  /* 0x00000009060472a5 */ /* 0x000fe2000f8e00ff */
[----:B------:R-:W-:-:S03]  /*06f0*/  ISETP.GT.U32.AND P2, PT, R2, R9, PT ;  /* 0x000000090200720c */ /* 0x000fc60003f44070 */
[----:B------:R-:W-:Y:S01]  /*0700*/  UIADD3 UR4, UPT, UPT, -UR5, URZ, URZ ;  /* 0x000000ff05047290 */ /* 0x000fe2000fffe1ff */
[----:B------:R-:W-:-:S03]  /*0710*/  IMAD.HI.U32 R6, R7, R5, R6 ;  /* 0x0000000507067227 */ /* 0x000fc600078e0006 */
[----:B------:R-:W-:Y:S01]  /*0720*/  UIMAD UR4, UR12, UR4, UR9 ;  /* 0x000000040c0472a4 */ /* 0x000fe2000f8e0209 */
[----:B------:R-:W-:Y:S01]  /*0730*/  IMAD.MOV.U32 R5, RZ, RZ, R10 ;  /* 0x000000ffff057224 */ /* 0x000fe200078e000a */
[----:B------:R-:W-:Y:S02]  /*0740*/  ULOP3.LUT UR9, UR22, UR11, URZ, 0x3c, !UPT ;  /* 0x0000000b16097292 */ /* 0x000fe4000f8e3cff */
[----:B------:R-:W-:Y:S01]  /*0750*/  UISETP.GT.U32.AND UP2, UPT, UR12, UR4, UPT ;  /* 0x000000040c00728c */ /* 0x000fe2000bf44070 */
[----:B------:R-:W-:Y:S01]  /*0760*/  IMAD.HI.U32 R6, R6, R5, RZ ;  /* 0x0000000506067227 */ /* 0x000fe200078e00ff */
[----:B------:R-:W-:Y:S02]  /*0770*/  @!P2 IADD3 R11, PT, PT, R11, 0x1, RZ ;  /* 0x000000010b0ba810 */ /* 0x000fe40007ffe0ff */
[----:B------:R-:W-:Y:S01]  /*0780*/  ISETP.LE.AND P3, PT, RZ, UR9, PT ;  /* 0x00000009ff007c0c */ /* 0x000fe2000bf63270 */
[----:B------:R-:W-:Y:S01]  /*0790*/  @!P2 IMAD.IADD R9, R9, 0x1, -R2 ;  /* 0x000000010909a824 */ /* 0x000fe200078e0a02 */
[----:B------:R-:W-:-:S04]  /*07a0*/  IADD3 R7, PT, PT, -R6, RZ, RZ ;  /* 0x000000ff06077210 */ /* 0x000fc80007ffe1ff */
[----:B------:R-:W-:Y:S01]  /*07b0*/  ISETP.GE.U32.AND P0, PT, R9, R2, PT ;  /* 0x000000020900720c */ /* 0x000fe20003f06070 */
[----:B------:R-:W-:Y:S01]  /*07c0*/  IMAD R5, R4, R7, R5 ;  /* 0x0000000704057224 */ /* 0x000fe200078e0205 */
[----:B------:R-:W-:Y:S01]  /*07d0*/  @!UP2 UIADD3 UR4, UPT, UPT, UR4, -UR12, URZ ;  /* 0x8000000c0404a290 */ /* 0x000fe2000fffe0ff */
[----:B------:R-:W-:Y:S01]  /*07e0*/  LOP3.LUT R2, R8, R3, RZ, 0x3c, !PT ;  /* 0x0000000308027212 */ /* 0x000fe200078e3cff */
[----:B------:R-:W-:Y:S02]  /*07f0*/  @!UP2 UIADD3 UR5, UPT, UPT, UR5, 0x1, URZ ;  /* 0x000000010505a890 */ /* 0x000fe4000fffe0ff */
[----:B------:R-:W-:Y:S01]  /*0800*/  ISETP.GT.U32.AND P1, PT, R4, R5, PT ;  /* 0x000000050400720c */ /* 0x000fe20003f24070 */
[----:B------:R-:W-:Y:S01]  /*0810*/  UISETP.GE.U32.AND UP1, UPT, UR4, UR12, UPT ;  /* 0x0000000c0400728c */ /* 0x000fe2000bf26070 */
[----:B------:R-:W-:Y:S01]  /*0820*/  ISETP.GE.AND P2, PT, R2, RZ, PT ;  /* 0x000000ff0200720c */ /* 0x000fe20003f46270 */
[----:B------:R-:W-:-:S04]  /*0830*/  ULOP3.LUT UR4, UR10, UR8, URZ, 0x3c, !UPT ;  /* 0x000000080a047292 */ /* 0x000fc8000f8e3cff */
[----:B------:R-:W-:Y:S01]  /*0840*/  @P0 VIADD R11, R11, 0x1 ;  /* 0x000000010b0b0836 */ /* 0x000fe20000000000 */
[----:B------:R-:W-:-:S04]  /*0850*/  UISETP.GE.AND UP2, UPT, UR4, URZ, UPT ;  /* 0x000000ff0400728c */ /* 0x000fc8000bf46270 */
[----:B------:R-:W-:Y:S01]  /*0860*/  R2UR UR6, R11 ;  /* 0x000000000b0672ca */ /* 0x000fe200000e0000 */
[----:B------:R-:W-:Y:S01]  /*0870*/  @!P1 VIADD R6, R6, 0x1 ;  /* 0x0000000106069836 */ /* 0x000fe20000000000 */
[-C--:B------:R-:W-:Y:S01]  /*0880*/  @!P1 IADD3 R5, PT, PT, R5, -R4.reuse, RZ ;  /* 0x8000000405059210 */ /* 0x080fe20007ffe0ff */
[----:B------:R-:W-:Y:S01]  /*0890*/  @UP1 UIADD3 UR5, UPT, UPT, UR5, 0x1, URZ ;  /* 0x0000000105051890 */ /* 0x000fe2000fffe0ff */
[----:B------:R-:W-:Y:S01]  /*08a0*/  ISETP.NE.AND P1, PT, R3, RZ, PT ;  /* 0x000000ff0300720c */ /* 0x000fe20003f25270 */
[----:B------:R-:W-:Y:S01]  /*08b0*/  UISETP.NE.AND UP1, UPT, UR11, URZ, UPT ;  /* 0x000000ff0b00728c */ /* 0x000fe2000bf25270 */
[----:B------:R-:W-:Y:S01]  /*08c0*/  ISETP.GE.U32.AND P0, PT, R5, R4, PT ;  /* 0x000000040500720c */ /* 0x000fe20003f06070 */
[----:B------:R-:W-:-:S04]  /*08d0*/  @!UP2 UIADD3 UR5, UPT, UPT, -UR5, URZ, URZ ;  /* 0x000000ff0505a290 */ /* 0x000fc8000fffe1ff */
[----:B------:R-:W-:Y:S02]  /*08e0*/  USEL UR13, UR7, UR5, !UP0 ;  /* 0x00000005070d7287 */ /* 0x000fe4000c000000 */
[----:B------:R-:W-:Y:S02]  /*08f0*/  @!P3 IADD3 R2, PT, PT, RZ, -UR6, RZ ;  /* 0x80000006ff02bc10 */ /* 0x000fe4000fffe0ff */
[----:B------:R-:W-:Y:S02]  /*0900*/  UISETP.GE.AND UP0, UPT, UR13, 0x1, UPT ;  /* 0x000000010d00788c */ /* 0x000fe4000bf06270 */
[----:B------:R-:W-:Y:S02]  /*0910*/  @!P3 R2UR UR6, R2 ;  /* 0x000000000206b2ca */ /* 0x000fe400000e0000 */
[----:B------:R-:W-:-:S05]  /*0920*/  @P0 VIADD R6, R6, 0x1 ;  /* 0x0000000106060836 */ /* 0x000fca0000000000 */
[----:B------:R-:W-:Y:S02]  /*0930*/  MOV R2, R6 ;  /* 0x0000000600027202 */ /* 0x000fe40000000f00 */
[----:B------:R-:W-:-:S03]  /*0940*/  @!UP1 ULOP3.LUT UR6, URZ, UR11, URZ, 0x33, !UPT ;  /* 0x0000000bff069292 */ /* 0x000fc6000f8e33ff */
[----:B------:R-:W-:Y:S01]  /*0950*/  @!P2 IMAD.MOV R2, RZ, RZ, -R2 ;  /* 0x000000ffff02a224 */ /* 0x000fe200078e0a02 */
[----:B------:R-:W-:-:S04]  /*0960*/  @!P1 LOP3.LUT R2, RZ, R3, RZ, 0x33, !PT ;  /* 0x00000003ff029212 */ /* 0x000fc800078e33ff */
[----:B------:R-:W-:-:S05]  /*0970*/  IADD3 R4, PT, PT, -R2, RZ, RZ ;  /* 0x000000ff02047210 */ /* 0x000fca0007ffe1ff */
[----:B------:R-:W-:Y:S02]  /*0980*/  IMAD R3, R3, R4, R8 ;  /* 0x0000000403037224 */ /* 0x000fe400078e0208 */
[----:B------:R-:W-:Y:S01]  /*0990*/  IMAD.MOV.U32 R4, RZ, RZ, RZ ;  /* 0x000000ffff047224 */ /* 0x000fe200078e00ff */
[----:B-1----:R-:W-:Y:S06]  /*09a0*/  BRA.U !UP0, `(.L_x_0) ;  /* 0x0000001108a07547 */ /* 0x002fec000b800000 */
[----:B------:R-:W0:Y:S01]  /*09b0*/  LDC.64 R6, c[0x0][0x3c0] ;  /* 0x0000f000ff067b82 */ /* 0x000e220000000a00 */
[----:B------:R-:W0:Y:S01]  /*09c0*/  LDCU UR4, c[0x0][0x3bc] ;  /* 0x00007780ff0477ac */ /* 0x000e220008000800 */
[----:B------:R-:W1:Y:S01]  /*09d0*/  LDCU UR7, c[0x0][0x3d0] ;  /* 0x00007a00ff0777ac */ /* 0x000e620008000800 */
[----:B------:R-:W2:Y:S01]  /*09e0*/  LDCU UR8, c[0x0][0x3dc] ;  /* 0x00007b80ff0877ac */ /* 0x000ea20008000800 */
[----:B0-----:R-:W-:Y:S01]  /*09f0*/  VIMNMX3 R5, R6, UR4, R7, PT ;  /* 0x0000000406057c0f */ /* 0x001fe2000b800107 */
[----:B------:R-:W-:-:S03]  /*0a00*/  UIMAD UR4, UR23, UR10, URZ ;  /* 0x0000000a170472a4 */ /* 0x000fc6000f8e02ff */
[----:B------:R-:W-:Y:S01]  /*0a10*/  ISETP.GE.AND P0, PT, R5, 0x1, PT ;  /* 0x000000010500780c */ /* 0x000fe20003f06270 */
[----:B------:R-:W-:-:S12]  /*0a20*/  UIMAD UR14, UR13, UR6, UR4 ;  /* 0x000000060d0e72a4 */ /* 0x000fd8000f8e0204 */
[----:B-12---:R-:W-:Y:S05]  /*0a30*/  @!P0 BRA `(.L_x_0) ;  /* 0x00000010007c8947 */ /* 0x006fea0003800000 */
[----:B------:R-:W0:Y:S01]  /*0a40*/  LDCU.64 UR4, c[0x0][0x388] ;  /* 0x00007100ff0477ac */ /* 0x000e220008000a00 */
[----:B------:R-:W-:Y:S01]  /*0a50*/  LOP3.LUT R4, R7, 0x7, RZ, 0xc0, !PT ;  /* 0x0000000707047812 */ /* 0x000fe200078ec0ff */
[----:B------:R-:W-:-:S03]  /*0a60*/  IMAD R5, R3, UR7, RZ ;  /* 0x0000000703057c24 */ /* 0x000fc6000f8e02ff */
[----:B------:R-:W-:Y:S02]  /*0a70*/  IADD3 R4, PT, PT, R4, -0x1, RZ ;  /* 0xffffffff04047810 */ /* 0x000fe40007ffe0ff */
[----:B------:R-:W-:Y:S02]  /*0a80*/  IADD3 R5, PT, PT, R5, -UR8, RZ ;  /* 0x8000000805057c10 */ /* 0x000fe4000fffe0ff */
[----:B------:R-:W-:Y:S01]  /*0a90*/  ISETP.GE.U32.AND P5, PT, R4, 0x3, PT ;  /* 0x000000030400780c */ /* 0x000fe20003fa6070 */
[----:B------:R-:W-:Y:S01]  /*0aa0*/  IMAD.MOV.U32 R4, RZ, RZ, RZ ;  /* 0x000000ffff047224 */ /* 0x000fe200078e00ff */
[----:B0-----:R-:W-:-:S03]  /*0ab0*/  UIADD3 UR11, UP0, UPT, UR4, 0x10, URZ ;  /* 0x00000010040b7890 */ /* 0x001fc6000ff1e0ff */
[----:B------:R-:W-:Y:S01]  /*0ac0*/  UMOV UR4, URZ ;  /* 0x000000ff00047c82 */ /* 0x000fe20008000000 */
[----:B------:R-:W-:-:S12]  /*0ad0*/  UIADD3.X UR12, UPT, UPT, URZ, UR5, URZ, UP0, !UPT ;  /* 0x00000005ff0c7290 */ /* 0x000fd800087fe4ff */
.L_x_9:
[----:B------:R-:W-:Y:S02]  /*0ae0*/  UIADD3 UR28, UPT, UPT, UR14, UR4, URZ ;  /* 0x000000040e1c7290 */ /* 0x000fe4000fffe0ff */
[----:B------:R-:W-:Y:S02]  /*0af0*/  UIMAD UR29, UR13, UR22, UR4 ;  /* 0x000000160d1d72a4 */ /* 0x000fe4000f8e0204 */
[----:B------:R-:W-:Y:S01]  /*0b00*/  UIADD3 UR4, UPT, UPT, UR4, 0x1, URZ ;  /* 0x0000000104047890 */ /* 0x000fe2000fffe0ff */
[----:B------:R-:W-:-:S03]  /*0b10*/  UMOV UR5, URZ ;  /* 0x000000ff00057c82 */ /* 0x000fc60008000000 */
[----:B------:R-:W-:-:S11]  /*0b20*/  UISETP.NE.AND UP0, UPT, UR4, UR13, UPT ;  /* 0x0000000d0400728c */ /* 0x000fd6000bf05270 */
.L_x_8:
[----:B------:R-:W0:Y:S01]  /*0b30*/  LDCU.128 UR16, c[0x0][0x3d0] ;  /* 0x00007a00ff1077ac */ /* 0x000e220008000c00 */
[----:B------:R-:W1:Y:S01]  /*0b40*/  LDC R9, c[0x0][0x3e0] ;  /* 0x0000f800ff097b82 */ /* 0x000e620000000800 */
[----:B------:R-:W2:Y:S01]  /*0b50*/  LDCU.64 UR24, c[0x0][0x3c8] ;  /* 0x00007900ff1877ac */ /* 0x000ea20008000a00 */
[----:B------:R-:W3:Y:S01]  /*0b60*/  LDCU UR6, c[0x0][0x3a4] ;  /* 0x00007480ff0677ac */ /* 0x000ee20008000800 */
[----:B------:R-:W4:Y:S01]  /*0b70*/  LDCU UR8, c[0x0][0x3bc] ;  /* 0x00007780ff0877ac */ /* 0x000f220008000800 */
[----:B------:R-:W5:Y:S01]  /*0b80*/  LDCU UR7, c[0x0][0x3a8] ;  /* 0x00007500ff0777ac */ /* 0x000f620008000800 */
[----:B0-----:R-:W-:Y:S02]  /*0b90*/  IMAD.U32 R7, RZ, RZ, UR17 ;  /* 0x00000011ff077e24 */ /* 0x001fe4000f8e00ff */
[----:B------:R-:W-:Y:S01]  /*0ba0*/  IMAD.U32 R11, RZ, RZ, UR18 ;  /* 0x00000012ff0b7e24 */ /* 0x000fe2000f8e00ff */
[----:B------:R-:W0:Y:S01]  /*0bb0*/  LDCU UR30, c[0x0][0x3c4] ;  /* 0x00007880ff1e77ac */ /* 0x000e220008000800 */
[----:B--2---:R-:W-:Y:S01]  /*0bc0*/  IMAD R6, R0, UR24, -R7 ;  /* 0x0000001800067c24 */ /* 0x004fe2000f8e0a07 */
[----:B---3--:R-:W-:-:S03]  /*0bd0*/  MOV R8, UR6 ;  /* 0x0000000600087c02 */ /* 0x008fc60008000f00 */
[--C-:B-1----:R-:W-:Y:S01]  /*0be0*/  IMAD R7, R9, UR5, R6.reuse ;  /* 0x0000000509077c24 */ /* 0x102fe2000f8e0206 */
[----:B----4-:R-:W-:Y:S01]  /*0bf0*/  UIMAD UR18, UR29, UR8, UR5 ;  /* 0x000000081d1272a4 */ /* 0x010fe2000f8e0205 */
[----:B------:R-:W-:-:S03]  /*0c00*/  IMAD R6, R8, UR28, R6 ;  /* 0x0000001c08067c24 */ /* 0x000fc6000f8e0206 */
[----:B------:R-:W-:Y:S01]  /*0c10*/  ISETP.GE.AND P0, PT, R7, UR6, PT ;  /* 0x0000000607007c0c */ /* 0x000fe2000bf06270 */
[----:B------:R-:W-:Y:S01]  /*0c20*/  UMOV UR6, URZ ;  /* 0x000000ff00067c82 */ /* 0x000fe20008000000 */
[----:B------:R-:W-:Y:S02]  /*0c30*/  IMAD R9, R9, UR5, R6 ;  /* 0x0000000509097c24 */ /* 0x000fe4000f8e0206 */
[----:B------:R-:W-:Y:S01]  /*0c40*/  ISETP.GT.AND P0, PT, R7, -0x1, !P0 ;  /* 0xffffffff0700780c */ /* 0x000fe20004704270 */
[----:B------:R-:W-:Y:S01]  /*0c50*/  IMAD R6, R2, UR25, -R11 ;  /* 0x0000001902067c24 */ /* 0x000fe2000f8e0a0b */
[----:B------:R-:W-:Y:S01]  /*0c60*/  UIADD3 UR5, UPT, UPT, UR5, 0x1, URZ ;  /* 0x0000000105057890 */ /* 0x000fe2000fffe0ff */
[----:B------:R-:W-:Y:S02]  /*0c70*/  IMAD R7, R8, UR28, R7 ;  /* 0x0000001c08077c24 */ /* 0x000fe4000f8e0207 */
[----:B-----5:R-:W-:Y:S01]  /*0c80*/  IMAD R8, R9, UR7, R6 ;  /* 0x0000000709087c24 */ /* 0x020fe2000f8e0206 */
[----:B0-----:R-:W-:-:S11]  /*0c90*/  UISETP.NE.AND UP1, UPT, UR5, UR8, UPT ;  /* 0x000000080500728c */ /* 0x001fd6000bf25270 */
.L_x_7:
[----:B------:R-:W0:Y:S01]  /*0ca0*/  LDC R29, c[0x0][0x3e4] ;  /* 0x0000f900ff1d7b82 */ /* 0x000e220000000800 */
[----:B------:R-:W1:Y:S01]  /*0cb0*/  LDCU.64 UR24, c[0x0][0x3c0] ;  /* 0x00007800ff1877ac */ /* 0x000e620008000a00 */
[----:B------:R-:W2:Y:S01]  /*0cc0*/  LDCU UR9, c[0x0][0x3a8] ;  /* 0x00007500ff0977ac */ /* 0x000ea20008000800 */
[----:B------:R-:W-:Y:S01]  /*0cd0*/  UMOV UR8, UR6 ;  /* 0x0000000600087c82 */ /* 0x000fe20008000000 */
[----:B-1----:R-:W-:Y:S02]  /*0ce0*/  UISETP.GE.U32.AND UP3, UPT, UR25, 0x8, UPT ;  /* 0x000000081900788c */ /* 0x002fe4000bf66070 */
[----:B------:R-:W-:Y:S02]  /*0cf0*/  UIMAD UR7, UR18, UR24, UR6 ;  /* 0x00000018120772a4 */ /* 0x000fe4000f8e0206 */
[----:B0-----:R-:W-:Y:S01]  /*0d00*/  IMAD R10, R29, UR6, R6 ;  /* 0x000000061d0a7c24 */ /* 0x001fe2000f8e0206 */
[----:B------:R-:W-:Y:S02]  /*0d10*/  UIADD3 UR6, UPT, UPT, UR6, 0x1, URZ ;  /* 0x0000000106067890 */ /* 0x000fe4000fffe0ff */
[----:B------:R-:W-:Y:S01]  /*0d20*/  UIMAD UR15, UR7, UR25, URZ ;  /* 0x00000019070f72a4 */ /* 0x000fe2000f8e02ff */
[----:B--2---:R-:W-:Y:S01]  /*0d30*/  IMAD R9, R7, UR9, R10 ;  /* 0x0000000907097c24 */ /* 0x004fe2000f8e020a */
[----:B------:R-:W-:Y:S01]  /*0d40*/  ISETP.GE.AND P1, PT, R10, UR9, PT ;  /* 0x000000090a007c0c */ /* 0x000fe2000bf26270 */
[----:B------:R-:W-:Y:S01]  /*0d50*/  UISETP.NE.AND UP2, UPT, UR6, UR24, UPT ;  /* 0x000000180600728c */ /* 0x000fe2000bf45270 */
[----:B------:R-:W-:-:S02]  /*0d60*/  UMOV UR7, URZ ;  /* 0x000000ff00077c82 */ /* 0x000fc40008000000 */
[----:B------:R-:W-:-:S04]  /*0d70*/  ISETP.GT.AND P1, PT, R10, -0x1, !P1 ;  /* 0xffffffff0a00780c */ /* 0x000fc80004f24270 */
[----:B------:R-:W-:Y:S01]  /*0d80*/  PLOP3.LUT P1, PT, P0, P1, PT, 0x80, 0x8 ;  /* 0x000000000008781c */ /* 0x000fe20000723070 */
[----:B------:R-:W-:-:S12]  /*0d90*/  BRA.U !UP3, `(.L_x_1) ;  /* 0x000000050be07547 */ /* 0x000fd8000b800000 */
[----:B------:R-:W0:Y:S01]  /*0da0*/  LDC R11, c[0x0][0x3e8] ;  /* 0x0000fa00ff0b7b82 */ /* 0x000e220000000800 */
[----:B------:R-:W1:Y:S01]  /*0db0*/  LDCU UR9, c[0x0][0x3ac] ;  /* 0x00007580ff0977ac */ /* 0x000e620008000800 */
[----:B------:R-:W-:Y:S02]  /*0dc0*/  IMAD R10, R3, UR16, RZ ;  /* 0x00000010030a7c24 */ /* 0x000fe4000f8e02ff */
[----:B------:R-:W-:Y:S01]  /*0dd0*/  IMAD R29, R29, UR8, R8 ;  /* 0x000000081d1d7c24 */ /* 0x000fe2000f8e0208 */
[----:B------:R-:W-:Y:S01]  /*0de0*/  ULOP3.LUT UR7, UR30, 0x7ffffff8, URZ, 0xc0, !UPT ;  /* 0x7ffffff81e077892 */ /* 0x000fe2000f8ec0ff */
[--C-:B------:R-:W-:Y:S01]  /*0df0*/  IMAD.MOV.U32 R30, RZ, RZ, R5.reuse ;  /* 0x000000ffff1e7224 */ /* 0x100fe200078e0005 */
[----:B------:R-:W2:Y:S02]  /*0e00*/  LDCU UR8, c[0x0][0x3ac] ;  /* 0x00007580ff0877ac */ /* 0x000ea40008000800 */
[----:B------:R-:W-:Y:S01]  /*0e10*/  UIADD3 UR7, UPT, UPT, -UR7, URZ, URZ ;  /* 0x000000ff07077290 */ /* 0x000fe2000fffe1ff */
[----:B-1----:R-:W-:-:S02]  /*0e20*/  IMAD R15, R29, UR9, R5 ;  /* 0x000000091d0f7c24 */ /* 0x002fc4000f8e0205 */
[C-C-:B0-----:R-:W-:Y:S01]  /*0e30*/  IMAD R28, R11.reuse, 0x7, R10.reuse ;  /* 0x000000070b1c7824 */ /* 0x141fe200078e020a */
[C---:B------:R-:W-:Y:S01]  /*0e40*/  LEA R12, R11.reuse, R10, 0x1 ;  /* 0x0000000a0b0c7211 */ /* 0x040fe200078e08ff */
[C-C-:B------:R-:W-:Y:S01]  /*0e50*/  IMAD R22, R11.reuse, 0x5, R10.reuse ;  /* 0x000000050b167824 */ /* 0x140fe200078e020a */
[----:B------:R-:W-:Y:S01]  /*0e60*/  IADD3 R14, PT, PT, R10, -UR19, R11 ;  /* 0x800000130a0e7c10 */ /* 0x000fe2000fffe00b */
[C-C-:B------:R-:W-:Y:S01]  /*0e70*/  IMAD R16, R11.reuse, 0x3, R10.reuse ;  /* 0x000000030b107824 */ /* 0x140fe200078e020a */
[----:B------:R-:W-:Y:S01]  /*0e80*/  IADD3 R28, PT, PT, R28, -UR19, RZ ;  /* 0x800000131c1c7c10 */ /* 0x000fe2000fffe0ff */
[C-C-:B------:R-:W-:Y:S01]  /*0e90*/  IMAD R13, R11.reuse, 0x6, R10.reuse ;  /* 0x000000060b0d7824 */ /* 0x140fe200078e020a */
[----:B------:R-:W-:Y:S01]  /*0ea0*/  IADD3 R22, PT, PT, R22, -UR19, RZ ;  /* 0x8000001316167c10 */ /* 0x000fe2000fffe0ff */
[----:B------:R-:W-:Y:S01]  /*0eb0*/  IMAD R17, R11, 0x4, R10 ;  /* 0x000000040b117824 */ /* 0x000fe200078e020a */
[----:B------:R-:W-:Y:S01]  /*0ec0*/  IADD3 R16, PT, PT, R16, -UR19, RZ ;  /* 0x8000001310107c10 */ /* 0x000fe2000fffe0ff */
[----:B------:R-:W-:Y:S01]  /*0ed0*/  VIADD R13, R13, -UR19 ;  /* 0x800000130d0d7c36 */ /* 0x000fe20008000000 */
[----:B------:R-:W-:Y:S01]  /*0ee0*/  MOV R11, UR15 ;  /* 0x0000000f000b7c02 */ /* 0x000fe20008000f00 */
[----:B------:R-:W-:-:S02]  /*0ef0*/  VIADD R10, R12, -UR19 ;  /* 0x800000130c0a7c36 */ /* 0x000fc40008000000 */
[----:B------:R-:W-:Y:S02]  /*0f00*/  VIADD R17, R17, -UR19 ;  /* 0x8000001311117c36 */ /* 0x000fe40008000000 */
[C---:B------:R-:W-:Y:S02]  /*0f10*/  IMAD R26, R29.reuse, UR9, R14 ;  /* 0x000000091d1a7c24 */ /* 0x040fe4000f8e020e */
[C---:B------:R-:W-:Y:S02]  /*0f20*/  IMAD R12, R29.reuse, UR9, R28 ;  /* 0x000000091d0c7c24 */ /* 0x040fe4000f8e021c */
[C---:B------:R-:W-:Y:S02]  /*0f30*/  IMAD R25, R29.reuse, UR9, R13 ;  /* 0x000000091d197c24 */ /* 0x040fe4000f8e020d */
[C---:B------:R-:W-:Y:S02]  /*0f40*/  IMAD R24, R29.reuse, UR9, R22 ;  /* 0x000000091d187c24 */ /* 0x040fe4000f8e0216 */
[----:B------:R-:W-:-:S02]  /*0f50*/  IMAD R23, R29, UR9, R10 ;  /* 0x000000091d177c24 */ /* 0x000fc4000f8e020a */
[C---:B------:R-:W-:Y:S02]  /*0f60*/  IMAD R27, R29.reuse, UR9, R16 ;  /* 0x000000091d1b7c24 */ /* 0x040fe4000f8e0210 */
[----:B--2---:R-:W-:-:S07]  /*0f70*/  IMAD R29, R29, UR9, R17 ;  /* 0x000000091d1d7c24 */ /* 0x004fce000f8e0211 */
.L_x_2:
[----:B------:R-:W-:Y:S01]  /*0f80*/  ISETP.GE.AND P4, PT, R30, UR8, PT ;  /* 0x000000081e007c0c */ /* 0x000fe2000bf86270 */
[----:B------:R-:W-:Y:S01]  /*0f90*/  IMAD.U32 R19, RZ, RZ, UR12 ;  /* 0x0000000cff137e24 */ /* 0x000fe2000f8e00ff */
[----:B------:R-:W-:Y:S02]  /*0fa0*/  ISETP.GE.AND P6, PT, R14, UR8, PT ;  /* 0x000000080e007c0c */ /* 0x000fe4000bfc6270 */
[----:B------:R-:W-:Y:S02]  /*0fb0*/  ISETP.GT.AND P4, PT, R30, -0x1, !P4 ;  /* 0xffffffff1e00780c */ /* 0x000fe40006784270 */
[----:B------:R-:W-:Y:S02]  /*0fc0*/  ISETP.GT.AND P6, PT, R14, -0x1, !P6 ;  /* 0xffffffff0e00780c */ /* 0x000fe400077c4270 */
[----:B------:R-:W-:Y:S02]  /*0fd0*/  PLOP3.LUT P4, PT, P1, P4, PT, 0x80, 0x8 ;  /* 0x000000000008781c */ /* 0x000fe40000f89070 */
[----:B------:R-:W-:-:S02]  /*0fe0*/  PLOP3.LUT P6, PT, P1, P6, PT, 0x80, 0x8 ;  /* 0x000000000008781c */ /* 0x000fc40000fcd070 */
[----:B------:R-:W-:-:S05]  /*0ff0*/  MOV R18, UR11 ;  /* 0x0000000b00127c02 */ /* 0x000fca0008000f00 */
[----:B------:R-:W-:-:S04]  /*1000*/  IMAD.WIDE R18, R11, 0x4, R18 ;  /* 0x000000040b127825 */ /* 0x000fc800078e0212 */
[----:B------:R-:W0:Y:S02]  /*1010*/  @P4 LDC.64 R32, c[0x0][0x380] ;  /* 0x0000e000ff204b82 */ /* 0x000e240000000a00 */
[----:B------:R-:W2:Y:S06]  /*1020*/  @P6 LDG.E R31, desc[UR20][R18.64+-0xc] ;  /* 0xfffff414121f6981 */ /* 0x000eac000c1e1900 */
[----:B------:R-:W1:Y:S01]  /*1030*/  @P6 LDC.64 R20, c[0x0][0x380] ;  /* 0x0000e000ff146b82 */ /* 0x000e620000000a00 */
[----:B0-----:R-:W-:-:S06]  /*1040*/  @P4 IMAD.WIDE R32, R15, 0x4, R32 ;  /* 0x000000040f204825 */ /* 0x001fcc00078e0220 */
[----:B------:R-:W3:Y:S01]  /*1050*/  @P4 LDG.E R33, desc[UR20][R32.64] ;  /* 0x0000001420214981 */ /* 0x000ee2000c1e1900 */
[----:B-1----:R-:W-:-:S03]  /*1060*/  @P6 IMAD.WIDE R34, R26, 0x4, R20 ;  /* 0x000000041a226825 */ /* 0x002fc600078e0214 */
[----:B------:R-:W3:Y:S04]  /*1070*/  @P4 LDG.E R20, desc[UR20][R18.64+-0x10] ;  /* 0xfffff01412144981 */ /* 0x000ee8000c1e1900 */
[----:B------:R-:W2:Y:S01]  /*1080*/  @P6 LDG.E R35, desc[UR20][R34.64] ;  /* 0x0000001422236981 */ /* 0x000ea2000c1e1900 */
[----:B------:R-:W-:Y:S02]  /*1090*/  ISETP.GE.AND P2, PT, R10, UR8, PT ;  /* 0x000000080a007c0c */ /* 0x000fe4000bf46270 */
[----:B------:R-:W-:Y:S02]  /*10a0*/  ISETP.GE.AND P3, PT, R16, UR8, PT ;  /* 0x0000000810007c0c */ /* 0x000fe4000bf66270 */
[----:B------:R-:W-:Y:S02]  /*10b0*/  ISETP.GT.AND P2, PT, R10, -0x1, !P2 ;  /* 0xffffffff0a00780c */ /* 0x000fe40005744270 */
[----:B------:R-:W-:-:S02]  /*10c0*/  ISETP.GT.AND P3, PT, R16, -0x1, !P3 ;  /* 0xffffffff1000780c */ /* 0x000fc40005f64270 */
[----:B------:R-:W-:Y:S02]  /*10d0*/  PLOP3.LUT P2, PT, P1, P2, PT, 0x80, 0x8 ;  /* 0x000000000008781c */ /* 0x000fe40000f45070 */
[----:B------:R-:W-:Y:S01]  /*10e0*/  PLOP3.LUT P3, PT, P1, P3, PT, 0x80, 0x8 ;  /* 0x000000000008781c */ /* 0x000fe20000f67070 */
[----:B---3--:R-:W-:-:S10]  /*10f0*/  @P4 FFMA R4, R33, R20, R4 ;  /* 0x0000001421044223 */ /* 0x008fd40000000004 */
[----:B------:R-:W0:Y:S01]  /*1100*/  @P2 LDC.64 R20, c[0x0][0x380] ;  /* 0x0000e000ff142b82 */ /* 0x000e220000000a00 */
[----:B------:R-:W-:-:S07]  /*1110*/  ISETP.GE.AND P4, PT, R17, UR8, PT ;  /* 0x0000000811007c0c */ /* 0x000fce000bf86270 */
[----:B------:R-:W1:Y:S01]  /*1120*/  @P3 LDC.64 R32, c[0x0][0x380] ;  /* 0x0000e000ff203b82 */ /* 0x000e620000000a00 */
[----:B------:R-:W-:-:S04]  /*1130*/  ISETP.GT.AND P4, PT, R17, -0x1, !P4 ;  /* 0xffffffff1100780c */ /* 0x000fc80006784270 */
[----:B------:R-:W-:Y:S01]  /*1140*/  PLOP3.LUT P4, PT, P1, P4, PT, 0x80, 0x8 ;  /* 0x000000000008781c */ /* 0x000fe20000f89070 */
[----:B--2---:R-:W-:Y:S02]  /*1150*/  @P6 FFMA R4, R35, R31, R4 ;  /* 0x0000001f23046223 */ /* 0x004fe40000000004 */
[----:B------:R-:W2:Y:S01]  /*1160*/  @P2 LDG.E R31, desc[UR20][R18.64+-0x8] ;  /* 0xfffff814121f2981 */ /* 0x000ea2000c1e1900 */
[----:B0-----:R-:W-:-:S09]  /*1170*/  @P2 IMAD.WIDE R34, R23, 0x4, R20 ;  /* 0x0000000417222825 */ /* 0x001fd200078e0214 */
[----:B------:R-:W0:Y:S01]  /*1180*/  @P4 LDC.64 R20, c[0x0][0x380] ;  /* 0x0000e000ff144b82 */ /* 0x000e220000000a00 */
[----:B------:R-:W3:Y:S04]  /*1190*/  @P4 LDG.E R37, desc[UR20][R18.64] ;  /* 0x0000001412254981 */ /* 0x000ee8000c1e1900 */
[----:B------:R-:W2:Y:S01]  /*11a0*/  @P2 LDG.E R35, desc[UR20][R34.64] ;  /* 0x0000001422232981 */ /* 0x000ea2000c1e1900 */
[----:B-1----:R-:W-:-:S06]  /*11b0*/  @P3 IMAD.WIDE R32, R27, 0x4, R32 ;  /* 0x000000041b203825 */ /* 0x002fcc00078e0220 */
[----:B------:R-:W4:Y:S04]  /*11c0*/  @P3 LDG.E R33, desc[UR20][R32.64] ;  /* 0x0000001420213981 */ /* 0x000f28000c1e1900 */
[----:B------:R-:W4:Y:S01]  /*11d0*/  @P3 LDG.E R32, desc[UR20][R18.64+-0x4] ;  /* 0xfffffc1412203981 */ /* 0x000f22000c1e1900 */
[----:B0-----:R-:W-:-:S05]  /*11e0*/  @P4 IMAD.WIDE R20, R29, 0x4, R20 ;  /* 0x000000041d144825 */ /* 0x001fca00078e0214 */
[----:B------:R0:W3:Y:S01]  /*11f0*/  @P4 LDG.E R34, desc[UR20][R20.64] ;  /* 0x0000001414224981 */ /* 0x0000e2000c1e1900 */
[----:B------:R-:W-:-:S04]  /*1200*/  ISETP.GE.AND P6, PT, R22, UR8, PT ;  /* 0x0000000816007c0c */ /* 0x000fc8000bfc6270 */
[----:B------:R-:W-:-:S04]  /*1210*/  ISETP.GT.AND P6, PT, R22, -0x1, !P6 ;  /* 0xffffffff1600780c */ /* 0x000fc800077c4270 */
[----:B------:R-:W-:Y:S01]  /*1220*/  PLOP3.LUT P6, PT, P1, P6, PT, 0x80, 0x8 ;  /* 0x000000000008781c */ /* 0x000fe20000fcd070 */
[----:B--2---:R-:W-:Y:S01]  /*1230*/  @P2 FFMA R4, R35, R31, R4 ;  /* 0x0000001f23042223 */ /* 0x004fe20000000004 */
[----:B------:R-:W-:-:S11]  /*1240*/  ISETP.GE.AND P2, PT, R13, UR8, PT ;  /* 0x000000080d007c0c */ /* 0x000fd6000bf46270 */
[----:B------:R-:W2:Y:S01]  /*1250*/  @P6 LDG.E R31, desc[UR20][R18.64+0x4] ;  /* 0x00000414121f6981 */ /* 0x000ea2000c1e1900 */
[----:B------:R-:W-:-:S04]  /*1260*/  ISETP.GT.AND P2, PT, R13, -0x1, !P2 ;  /* 0xffffffff0d00780c */ /* 0x000fc80005744270 */
[----:B------:R-:W-:Y:S01]  /*1270*/  PLOP3.LUT P2, PT, P1, P2, PT, 0x80, 0x8 ;  /* 0x000000000008781c */ /* 0x000fe20000f45070 */
[----:B----4-:R-:W-:Y:S01]  /*1280*/  @P3 FFMA R4, R33, R32, R4 ;  /* 0x0000002021043223 */ /* 0x010fe20000000004 */
[C---:B------:R-:W-:Y:S01]  /*1290*/  ISETP.GE.AND P3, PT, R28.reuse, UR8, PT ;  /* 0x000000081c007c0c */ /* 0x040fe2000bf66270 */
[----:B------:R-:W1:Y:S03]  /*12a0*/  @P6 LDC.64 R32, c[0x0][0x380] ;  /* 0x0000e000ff206b82 */ /* 0x000e660000000a00 */
[----:B------:R-:W-:-:S07]  /*12b0*/  ISETP.GT.AND P3, PT, R28, -0x1, !P3 ;  /* 0xffffffff1c00780c */ /* 0x000fce0005f64270 */
[----:B------:R-:W4:Y:S01]  /*12c0*/  @P2 LDG.E R36, desc[UR20][R18.64+0x8] ;  /* 0x0000081412242981 */ /* 0x000f22000c1e1900 */
[----:B------:R-:W-:Y:S01]  /*12d0*/  PLOP3.LUT P3, PT, P1, P3, PT, 0x80, 0x8 ;  /* 0x000000000008781c */ /* 0x000fe20000f67070 */
[----:B0-----:R-:W0:Y:S01]  /*12e0*/  @P2 LDC.64 R20, c[0x0][0x380] ;  /* 0x0000e000ff142b82 */ /* 0x001e220000000a00 */
[----:B---3--:R-:W-:-:S11]  /*12f0*/  @P4 FFMA R4, R34, R37, R4 ;  /* 0x0000002522044223 */ /* 0x008fd60000000004 */
[----:B------:R-:W3:Y:S01]  /*1300*/  @P3 LDC.64 R34, c[0x0][0x380] ;  /* 0x0000e000ff223b82 */ /* 0x000ee20000000a00 */
[----:B------:R-:W5:Y:S01]  /*1310*/  @P3 LDG.E R37, desc[UR20][R18.64+0xc] ;  /* 0x00000c1412253981 */ /* 0x000f62000c1e1900 */
[----:B-1----:R-:W-:-:S06]  /*1320*/  @P6 IMAD.WIDE R32, R24, 0x4, R32 ;  /* 0x0000000418206825 */ /* 0x002fcc00078e0220 */
[----:B------:R-:W2:Y:S01]  /*1330*/  @P6 LDG.E R33, desc[UR20][R32.64] ;  /* 0x0000001420216981 */ /* 0x000ea2000c1e1900 */
[----:B0-----:R-:W-:-:S06]  /*1340*/  @P2 IMAD.WIDE R20, R25, 0x4, R20 ;  /* 0x0000000419142825 */ /* 0x001fcc00078e0214 */
[----:B------:R0:W4:Y:S01]  /*1350*/  @P2 LDG.E R21, desc[UR20][R20.64] ;  /* 0x0000001414152981 */ /* 0x000122000c1e1900 */
[----:B---3--:R-:W-:Y:S01]  /*1360*/  @P3 IMAD.WIDE R34, R12, 0x4, R34 ;  /* 0x000000040c223825 */ /* 0x008fe200078e0222 */
[----:B0-----:R-:W0:Y:S05]  /*1370*/  LDC R20, c[0x0][0x3e8] ;  /* 0x0000fa00ff147b82 */ /* 0x001e2a0000000800 */
[----:B------:R-:W5:Y:S01]  /*1380*/  @P3 LDG.E R35, desc[UR20][R34.64] ;  /* 0x0000001422233981 */ /* 0x000f62000c1e1900 */
[----:B------:R-:W-:-:S04]  /*1390*/  UIADD3 UR7, UPT, UPT, UR7, 0x8, URZ ;  /* 0x0000000807077890 */ /* 0x000fc8000fffe0ff */
[----:B------:R-:W-:Y:S01]  /*13a0*/  UISETP.NE.AND UP3, UPT, UR7, URZ, UPT ;  /* 0x000000ff0700728c */ /* 0x000fe2000bf65270 */
[----:B------:R-:W-:Y:S02]  /*13b0*/  IADD3 R11, PT, PT, R11, 0x8, RZ ;  /* 0x000000080b0b7810 */ /* 0x000fe40007ffe0ff */
[C---:B0-----:R-:W-:Y:S01]  /*13c0*/  LEA R30, R20.reuse, R30, 0x3 ;  /* 0x0000001e141e7211 */ /* 0x041fe200078e18ff */
[C---:B------:R-:W-:Y:S01]  /*13d0*/  IMAD R28, R20.reuse, 0x8, R28 ;  /* 0x00000008141c7824 */ /* 0x040fe200078e021c */
[C---:B------:R-:W-:Y:S01]  /*13e0*/  LEA R13, R20.reuse, R13, 0x3 ;  /* 0x0000000d140d7211 */ /* 0x040fe200078e18ff */
        /* <DEDUP_REMOVED lines=12> */
[----:B------:R-:W-:-:S02]  /*14b0*/  IMAD R29, R20, 0x8, R29 ;  /* 0x00000008141d7824 */ /* 0x000fc400078e021d */
[----:B--2---:R-:W-:-:S04]  /*14c0*/  @P6 FFMA R4, R33, R31, R4 ;  /* 0x0000001f21046223 */ /* 0x004fc80000000004 */
[----:B----4-:R-:W-:-:S04]  /*14d0*/  @P2 FFMA R4, R21, R36, R4 ;  /* 0x0000002415042223 */ /* 0x010fc80000000004 */
[----:B-----5:R-:W-:Y:S01]  /*14e0*/  @P3 FFMA R4, R35, R37, R4 ;  /* 0x0000002523043223 */ /* 0x020fe20000000004 */
[----:B------:R-:W-:Y:S06]  /*14f0*/  BRA.U UP3, `(.L_x_2) ;  /* 0xfffffff903a07547 */ /* 0x000fec000b83ffff */
[----:B------:R-:W0:Y:S02]  /*1500*/  LDCU UR7, c[0x0][0x3c4] ;  /* 0x00007880ff0777ac */ /* 0x000e240008000800 */
[----:B0-----:R-:W-:-:S12]  /*1510*/  ULOP3.LUT UR7, UR7, 0x7ffffff8, URZ, 0xc0, !UPT ;  /* 0x7ffffff807077892 */ /* 0x001fd8000f8ec0ff */
.L_x_1:
[----:B------:R-:W0:Y:S02]  /*1520*/  LDCU UR8, c[0x0][0x3c4] ;  /* 0x00007880ff0877ac */ /* 0x000e240008000800 */
[----:B0-----:R-:W-:-:S04]  /*1530*/  ULOP3.LUT UR9, UR8, 0x7, URZ, 0xc0, !UPT ;  /* 0x0000000708097892 */ /* 0x001fc8000f8ec0ff */
[----:B------:R-:W-:-:S09]  /*1540*/  UISETP.NE.AND UP3, UPT, UR9, URZ, UPT ;  /* 0x000000ff0900728c */ /* 0x000fd2000bf65270 */
[----:B------:R-:W-:Y:S05]  /*1550*/  BRA.U !UP3, `(.L_x_3) ;  /* 0x000000050ba87547 */ /* 0x000fea000b800000 */
[----:B------:R-:W-:-:S04]  /*1560*/  ULOP3.LUT UR17, UR8, 0x3, URZ, 0xc0, !UPT ;  /* 0x0000000308117892 */ /* 0x000fc8000f8ec0ff */
[----:B------:R-:W-:Y:S01]  /*1570*/  UISETP.NE.AND UP3, UPT, UR17, URZ, UPT ;  /* 0x000000ff1100728c */ /* 0x000fe2000bf65270 */
[----:B------:R-:W-:Y:S10]  /*1580*/  @!P5 BRA `(.L_x_4) ;  /* 0x0000000000c0d947 */ /* 0x000ff40003800000 */
[----:B------:R-:W0:Y:S01]  /*1590*/  LDC R11, c[0x0][0x3e8] ;  /* 0x0000fa00ff0b7b82 */ /* 0x000e220000000800 */
[----:B------:R-:W1:Y:S01]  /*15a0*/  LDCU UR24, c[0x0][0x3ac] ;  /* 0x00007580ff1877ac */ /* 0x000e620008000800 */
[----:B------:R-:W2:Y:S01]  /*15b0*/  LDCU.64 UR8, c[0x0][0x388] ;  /* 0x00007100ff0877ac */ /* 0x000ea20008000a00 */
[----:B------:R-:W-:-:S04]  /*15c0*/  UIADD3 UR10, UPT, UPT, UR15, UR7, URZ ;  /* 0x000000070f0a7290 */ /* 0x000fc8000fffe0ff */
[----:B--2---:R-:W-:Y:S01]  /*15d0*/  UIMAD.WIDE UR8, UR10, 0x4, UR8 ;  /* 0x000000040a0878a5 */ /* 0x004fe2000f8e0208 */
[----:B0-----:R-:W-:-:S04]  /*15e0*/  IMAD R18, R11, UR7, R5 ;  /* 0x000000070b127c24 */ /* 0x001fc8000f8e0205 */
[C---:B------:R-:W-:Y:S01]  /*15f0*/  IMAD.IADD R20, R18.reuse, 0x1, R11 ;  /* 0x0000000112147824 */ /* 0x040fe200078e020b */
[----:B-1----:R-:W-:-:S04]  /*1600*/  ISETP.GE.AND P2, PT, R18, UR24, PT ;  /* 0x0000001812007c0c */ /* 0x002fc8000bf46270 */
[C---:B------:R-:W-:Y:S02]  /*1610*/  IADD3 R22, PT, PT, R20.reuse, R11, RZ ;  /* 0x0000000b14167210 */ /* 0x040fe40007ffe0ff */
[----:B------:R-:W-:Y:S02]  /*1620*/  ISETP.GE.AND P3, PT, R20, UR24, PT ;  /* 0x0000001814007c0c */ /* 0x000fe4000bf66270 */
[----:B------:R-:W-:Y:S01]  /*1630*/  ISETP.GT.AND P2, PT, R18, -0x1, !P2 ;  /* 0xffffffff1200780c */ /* 0x000fe20005744270 */
[----:B------:R-:W-:Y:S01]  /*1640*/  IMAD.IADD R24, R22, 0x1, R11 ;  /* 0x0000000116187824 */ /* 0x000fe200078e020b */
[----:B------:R-:W-:Y:S02]  /*1650*/  ISETP.GT.AND P3, PT, R20, -0x1, !P3 ;  /* 0xffffffff1400780c */ /* 0x000fe40005f64270 */
[----:B------:R-:W-:Y:S02]  /*1660*/  PLOP3.LUT P2, PT, P1, P2, PT, 0x80, 0x8 ;  /* 0x000000000008781c */ /* 0x000fe40000f45070 */
[----:B------:R-:W-:-:S02]  /*1670*/  ISETP.GE.AND P6, PT, R22, UR24, PT ;  /* 0x0000001816007c0c */ /* 0x000fc4000bfc6270 */
[----:B------:R-:W-:Y:S02]  /*1680*/  PLOP3.LUT P3, PT, P1, P3, PT, 0x80, 0x8 ;  /* 0x000000000008781c */ /* 0x000fe40000f67070 */
[----:B------:R-:W-:Y:S02]  /*1690*/  ISETP.GT.AND P6, PT, R22, -0x1, !P6 ;  /* 0xffffffff1600780c */ /* 0x000fe400077c4270 */
[C---:B------:R-:W-:Y:S02]  /*16a0*/  ISETP.GE.AND P4, PT, R24.reuse, UR24, PT ;  /* 0x0000001818007c0c */ /* 0x040fe4000bf86270 */
[----:B------:R-:W-:Y:S02]  /*16b0*/  PLOP3.LUT P6, PT, P1, P6, PT, 0x80, 0x8 ;  /* 0x000000000008781c */ /* 0x000fe40000fcd070 */
[----:B------:R-:W-:Y:S01]  /*16c0*/  ISETP.GT.AND P4, PT, R24, -0x1, !P4 ;  /* 0xffffffff1800780c */ /* 0x000fe20006784270 */
[----:B------:R-:W0:Y:S01]  /*16d0*/  @P2 LDC.64 R12, c[0x0][0x380] ;  /* 0x0000e000ff0c2b82 */ /* 0x000e220000000a00 */
[----:B------:R-:W-:-:S02]  /*16e0*/  @P2 IMAD R19, R9, UR24, R18 ;  /* 0x0000001809132c24 */ /* 0x000fc4000f8e0212 */
[----:B------:R-:W-:Y:S01]  /*16f0*/  PLOP3.LUT P4, PT, P1, P4, PT, 0x80, 0x8 ;  /* 0x000000000008781c */ /* 0x000fe20000f89070 */
[----:B------:R-:W-:-:S04]  /*1700*/  @P3 IMAD R21, R9, UR24, R20 ;  /* 0x0000001809153c24 */ /* 0x000fc8000f8e0214 */
[----:B------:R-:W1:Y:S08]  /*1710*/  @P3 LDC.64 R16, c[0x0][0x380] ;  /* 0x0000e000ff103b82 */ /* 0x000e700000000a00 */
[----:B------:R-:W2:Y:S08]  /*1720*/  @P6 LDC.64 R14, c[0x0][0x380] ;  /* 0x0000e000ff0e6b82 */ /* 0x000eb00000000a00 */
[----:B------:R-:W3:Y:S01]  /*1730*/  @P4 LDC.64 R10, c[0x0][0x380] ;  /* 0x0000e000ff0a4b82 */ /* 0x000ee20000000a00 */
[----:B0-----:R-:W-:Y:S01]  /*1740*/  @P2 IMAD.WIDE R18, R19, 0x4, R12 ;  /* 0x0000000413122825 */ /* 0x001fe200078e020c */
[----:B------:R-:W-:-:S03]  /*1750*/  MOV R12, UR8 ;  /* 0x00000008000c7c02 */ /* 0x000fc60008000f00 */
[----:B------:R-:W-:Y:S02]  /*1760*/  IMAD.U32 R13, RZ, RZ, UR9 ;  /* 0x00000009ff0d7e24 */ /* 0x000fe4000f8e00ff */
[----:B------:R-:W4:Y:S01]  /*1770*/  @P2 LDG.E R19, desc[UR20][R18.64] ;  /* 0x0000001412132981 */ /* 0x000f22000c1e1900 */
[----:B-1----:R-:W-:-:S03]  /*1780*/  @P3 IMAD.WIDE R16, R21, 0x4, R16 ;  /* 0x0000000415103825 */ /* 0x002fc600078e0210 */
[----:B------:R-:W4:Y:S01]  /*1790*/  @P2 LDG.E R20, desc[UR20][R12.64] ;  /* 0x000000140c142981 */ /* 0x000f22000c1e1900 */
[C---:B------:R-:W-:Y:S02]  /*17a0*/  @P6 IMAD R21, R9.reuse, UR24, R22 ;  /* 0x0000001809156c24 */ /* 0x040fe4000f8e0216 */
[----:B------:R-:W-:Y:S01]  /*17b0*/  @P4 IMAD R23, R9, UR24, R24 ;  /* 0x0000001809174c24 */ /* 0x000fe2000f8e0218 */
[----:B------:R-:W5:Y:S01]  /*17c0*/  @P3 LDG.E R17, desc[UR20][R16.64] ;  /* 0x0000001410113981 */ /* 0x000f62000c1e1900 */
[----:B--2---:R-:W-:-:S03]  /*17d0*/  @P6 IMAD.WIDE R14, R21, 0x4, R14 ;  /* 0x00000004150e6825 */ /* 0x004fc600078e020e */
[----:B------:R-:W5:Y:S04]  /*17e0*/  @P3 LDG.E R21, desc[UR20][R12.64+0x4] ;  /* 0x000004140c153981 */ /* 0x000f68000c1e1900 */
[----:B------:R-:W2:Y:S01]  /*17f0*/  @P6 LDG.E R15, desc[UR20][R14.64] ;  /* 0x000000140e0f6981 */ /* 0x000ea2000c1e1900 */
[----:B---3--:R-:W-:-:S03]  /*1800*/  @P4 IMAD.WIDE R10, R23, 0x4, R10 ;  /* 0x00000004170a4825 */ /* 0x008fc600078e020a */
[----:B------:R-:W2:Y:S04]  /*1810*/  @P6 LDG.E R22, desc[UR20][R12.64+0x8] ;  /* 0x000008140c166981 */ /* 0x000ea8000c1e1900 */
[----:B------:R-:W3:Y:S04]  /*1820*/  @P4 LDG.E R23, desc[UR20][R12.64+0xc] ;  /* 0x00000c140c174981 */ /* 0x000ee8000c1e1900 */
[----:B------:R-:W3:Y:S01]  /*1830*/  @P4 LDG.E R11, desc[UR20][R10.64] ;  /* 0x000000140a0b4981 */ /* 0x000ee2000c1e1900 */
[----:B------:R-:W-:Y:S01]  /*1840*/  UIADD3 UR7, UPT, UPT, UR7, 0x4, URZ ;  /* 0x0000000407077890 */ /* 0x000fe2000fffe0ff */
[----:B----4-:R-:W-:-:S04]  /*1850*/  @P2 FFMA R4, R19, R20, R4 ;  /* 0x0000001413042223 */ /* 0x010fc80000000004 */
[----:B-----5:R-:W-:-:S04]  /*1860*/  @P3 FFMA R4, R17, R21, R4 ;  /* 0x0000001511043223 */ /* 0x020fc80000000004 */
[----:B--2---:R-:W-:-:S04]  /*1870*/  @P6 FFMA R4, R15, R22, R4 ;  /* 0x000000160f046223 */ /* 0x004fc80000000004 */
[----:B---3--:R-:W-:-:S07]  /*1880*/  @P4 FFMA R4, R11, R23, R4 ;  /* 0x000000170b044223 */ /* 0x008fce0000000004 */
.L_x_4:
[----:B------:R-:W-:Y:S05]  /*1890*/  BRA.U !UP3, `(.L_x_3) ;  /* 0x000000010bd87547 */ /* 0x000fea000b800000 */
[----:B------:R-:W0:Y:S01]  /*18a0*/  LDCU UR8, c[0x0][0x3c4] ;  /* 0x00007880ff0877ac */ /* 0x000e220008000800 */
[----:B------:R-:W-:Y:S02]  /*18b0*/  UISETP.NE.AND UP3, UPT, UR17, 0x1, UPT ;  /* 0x000000011100788c */ /* 0x000fe4000bf65270 */
[----:B0-----:R-:W-:-:S07]  /*18c0*/  ULOP3.LUT UP4, URZ, UR8, 0x1, URZ, 0xc0, !UPT ;  /* 0x0000000108ff7892 */ /* 0x001fce000f88c0ff */
[----:B------:R-:W-:Y:S05]  /*18d0*/  BRA.U !UP3, `(.L_x_5) ;  /* 0x000000010b707547 */ /* 0x000fea000b800000 */
[----:B------:R-:W0:Y:S01]  /*18e0*/  LDC R16, c[0x0][0x3e8] ;  /* 0x0000fa00ff107b82 */ /* 0x000e220000000800 */
[----:B------:R-:W1:Y:S01]  /*18f0*/  LDCU UR17, c[0x0][0x3ac] ;  /* 0x00007580ff1177ac */ /* 0x000e620008000800 */
[----:B------:R-:W2:Y:S01]  /*1900*/  LDCU.64 UR8, c[0x0][0x388] ;  /* 0x00007100ff0877ac */ /* 0x000ea20008000a00 */
[----:B------:R-:W-:-:S04]  /*1910*/  UIADD3 UR10, UPT, UPT, UR15, UR7, URZ ;  /* 0x000000070f0a7290 */ /* 0x000fc8000fffe0ff */
[----:B--2---:R-:W-:Y:S01]  /*1920*/  UIMAD.WIDE UR8, UR10, 0x4, UR8 ;  /* 0x000000040a0878a5 */ /* 0x004fe2000f8e0208 */
[----:B0-----:R-:W-:-:S05]  /*1930*/  IMAD R17, R16, UR7, R5 ;  /* 0x0000000710117c24 */ /* 0x001fca000f8e0205 */
[C---:B-1----:R-:W-:Y:S01]  /*1940*/  ISETP.GE.AND P2, PT, R17.reuse, UR17, PT ;  /* 0x0000001111007c0c */ /* 0x042fe2000bf46270 */
[----:B------:R-:W-:Y:S01]  /*1950*/  IMAD.U32 R10, RZ, RZ, UR8 ;  /* 0x00000008ff0a7e24 */ /* 0x000fe2000f8e00ff */
[C---:B------:R-:W-:Y:S02]  /*1960*/  IADD3 R16, PT, PT, R17.reuse, R16, RZ ;  /* 0x0000001011107210 */ /* 0x040fe40007ffe0ff */
[----:B------:R-:W-:Y:S02]  /*1970*/  ISETP.GT.AND P2, PT, R17, -0x1, !P2 ;  /* 0xffffffff1100780c */ /* 0x000fe40005744270 */
[C---:B------:R-:W-:Y:S02]  /*1980*/  ISETP.GE.AND P3, PT, R16.reuse, UR17, PT ;  /* 0x0000001110007c0c */ /* 0x040fe4000bf66270 */
[----:B------:R-:W-:Y:S02]  /*1990*/  PLOP3.LUT P2, PT, P1, P2, PT, 0x80, 0x8 ;  /* 0x000000000008781c */ /* 0x000fe40000f45070 */
[----:B------:R-:W-:-:S02]  /*19a0*/  ISETP.GT.AND P3, PT, R16, -0x1, !P3 ;  /* 0xffffffff1000780c */ /* 0x000fc40005f64270 */
[----:B------:R-:W-:Y:S02]  /*19b0*/  MOV R11, UR9 ;  /* 0x00000009000b7c02 */ /* 0x000fe40008000f00 */
[----:B------:R-:W-:-:S07]  /*19c0*/  PLOP3.LUT P3, PT, P1, P3, PT, 0x80, 0x8 ;  /* 0x000000000008781c */ /* 0x000fce0000f67070 */
[----:B------:R-:W0:Y:S01]  /*19d0*/  @P2 LDC.64 R12, c[0x0][0x380] ;  /* 0x0000e000ff0c2b82 */ /* 0x000e220000000a00 */
[----:B------:R-:W-:-:S07]  /*19e0*/  @P2 IMAD R17, R9, UR17, R17 ;  /* 0x0000001109112c24 */ /* 0x000fce000f8e0211 */
[----:B------:R-:W1:Y:S01]  /*19f0*/  @P3 LDC.64 R14, c[0x0][0x380] ;  /* 0x0000e000ff0e3b82 */ /* 0x000e620000000a00 */
[----:B0-----:R-:W-:-:S04]  /*1a00*/  @P2 IMAD.WIDE R12, R17, 0x4, R12 ;  /* 0x00000004110c2825 */ /* 0x001fc800078e020c */
[----:B------:R-:W-:Y:S02]  /*1a10*/  @P3 IMAD R17, R9, UR17, R16 ;  /* 0x0000001109113c24 */ /* 0x000fe4000f8e0210 */
[----:B------:R-:W2:Y:S02]  /*1a20*/  @P2 LDG.E R16, desc[UR20][R10.64] ;  /* 0x000000140a102981 */ /* 0x000ea4000c1e1900 */
[----:B-1----:R-:W-:Y:S02]  /*1a30*/  @P3 IMAD.WIDE R14, R17, 0x4, R14 ;  /* 0x00000004110e3825 */ /* 0x002fe400078e020e */
[----:B------:R-:W2:Y:S04]  /*1a40*/  @P2 LDG.E R13, desc[UR20][R12.64] ;  /* 0x000000140c0d2981 */ /* 0x000ea8000c1e1900 */
[----:B------:R-:W3:Y:S04]  /*1a50*/  @P3 LDG.E R17, desc[UR20][R10.64+0x4] ;  /* 0x000004140a113981 */ /* 0x000ee8000c1e1900 */
[----:B------:R-:W3:Y:S01]  /*1a60*/  @P3 LDG.E R15, desc[UR20][R14.64] ;  /* 0x000000140e0f3981 */ /* 0x000ee2000c1e1900 */
[----:B------:R-:W-:Y:S01]  /*1a70*/  UIADD3 UR7, UPT, UPT, UR7, 0x2, URZ ;  /* 0x0000000207077890 */ /* 0x000fe2000fffe0ff */
[----:B--2---:R-:W-:-:S04]  /*1a80*/  @P2 FFMA R4, R13, R16, R4 ;  /* 0x000000100d042223 */ /* 0x004fc80000000004 */
[----:B---3--:R-:W-:-:S07]  /*1a90*/  @P3 FFMA R4, R15, R17, R4 ;  /* 0x000000110f043223 */ /* 0x008fce0000000004 */
.L_x_5:
[----:B------:R-:W-:Y:S05]  /*1aa0*/  BRA.U !UP4, `(.L_x_3) ;  /* 0x000000010c547547 */ /* 0x000fea000b800000 */
[----:B------:R-:W0:Y:S01]  /*1ab0*/  LDC R12, c[0x0][0x3e8] ;  /* 0x0000fa00ff0c7b82 */ /* 0x000e220000000800 */
[----:B------:R-:W1:Y:S01]  /*1ac0*/  LDCU UR10, c[0x0][0x3ac] ;  /* 0x00007580ff0a77ac */ /* 0x000e620008000800 */
[----:B------:R-:W-:Y:S01]  /*1ad0*/  BSSY.RECONVERGENT B0, `(.L_x_3) ;  /* 0x0000012000007945 */ /* 0x000fe20003800200 */
[----:B0-----:R-:W-:-:S05]  /*1ae0*/  IMAD R12, R12, UR7, R5 ;  /* 0x000000070c0c7c24 */ /* 0x001fca000f8e0205 */
[----:B-1----:R-:W-:-:S04]  /*1af0*/  ISETP.GE.AND P2, PT, R12, UR10, PT ;  /* 0x0000000a0c007c0c */ /* 0x002fc8000bf46270 */
[----:B------:R-:W-:-:S04]  /*1b00*/  ISETP.GT.AND P2, PT, R12, -0x1, !P2 ;  /* 0xffffffff0c00780c */ /* 0x000fc80005744270 */
[----:B------:R-:W-:-:S13]  /*1b10*/  PLOP3.LUT P2, PT, P1, P2, PT, 0x80, 0x8 ;  /* 0x000000000008781c */ /* 0x000fda0000f45070 */
[----:B------:R-:W-:Y:S05]  /*1b20*/  @!P2 BRA `(.L_x_6) ;  /* 0x000000000030a947 */ /* 0x000fea0003800000 */
[----:B------:R-:W0:Y:S01]  /*1b30*/  LDCU.128 UR24, c[0x0][0x380] ;  /* 0x00007000ff1877ac */ /* 0x000e220008000c00 */
[----:B------:R-:W-:Y:S01]  /*1b40*/  IMAD R9, R9, UR10, R12 ;  /* 0x0000000a09097c24 */ /* 0x000fe2000f8e020c */
[----:B------:R-:W-:-:S04]  /*1b50*/  UIADD3 UR8, UPT, UPT, UR15, UR7, URZ ;  /* 0x000000070f087290 */ /* 0x000fc8000fffe0ff */
[----:B0-----:R-:W-:Y:S01]  /*1b60*/  UIMAD.WIDE UR8, UR8, 0x4, UR26 ;  /* 0x00000004080878a5 */ /* 0x001fe2000f8e021a */
[----:B------:R-:W-:Y:S01]  /*1b70*/  MOV R11, UR25 ;  /* 0x00000019000b7c02 */ /* 0x000fe20008000f00 */
[----:B------:R-:W-:-:S04]  /*1b80*/  IMAD.U32 R10, RZ, RZ, UR24 ;  /* 0x00000018ff0a7e24 */ /* 0x000fc8000f8e00ff */
[----:B------:R-:W-:Y:S01]  /*1b90*/  IMAD.WIDE R10, R9, 0x4, R10 ;  /* 0x00000004090a7825 */ /* 0x000fe200078e020a */
[----:B------:R-:W-:-:S03]  /*1ba0*/  MOV R13, UR9 ;  /* 0x00000009000d7c02 */ /* 0x000fc60008000f00 */
[----:B------:R-:W-:Y:S02]  /*1bb0*/  IMAD.U32 R12, RZ, RZ, UR8 ;  /* 0x00000008ff0c7e24 */ /* 0x000fe4000f8e00ff */
[----:B------:R-:W2:Y:S04]  /*1bc0*/  LDG.E R11, desc[UR20][R10.64] ;  /* 0x000000140a0b7981 */ /* 0x000ea8000c1e1900 */
[----:B------:R-:W2:Y:S02]  /*1bd0*/  LDG.E R12, desc[UR20][R12.64] ;  /* 0x000000140c0c7981 */ /* 0x000ea4000c1e1900 */
[----:B--2---:R-:W-:-:S07]  /*1be0*/  FFMA R4, R11, R12, R4 ;  /* 0x0000000c0b047223 */ /* 0x004fce0000000004 */
.L_x_6:
[----:B------:R-:W-:Y:S05]  /*1bf0*/  BSYNC.RECONVERGENT B0 ;  /* 0x0000000000007941 */ /* 0x000fea0003800200 */
.L_x_3:
[----:B------:R-:W-:Y:S05]  /*1c00*/  BRA.U UP2, `(.L_x_7) ;  /* 0xfffffff102247547 */ /* 0x000fea000b83ffff */
[----:B------:R-:W-:Y:S05]  /*1c10*/  BRA.U UP1, `(.L_x_8) ;  /* 0xffffffed01c47547 */ /* 0x000fea000b83ffff */
[----:B------:R-:W-:Y:S05]  /*1c20*/  BRA.U UP0, `(.L_x_9) ;  /* 0xffffffed00ac7547 */ /* 0x000fea000b83ffff */
.L_x_0:
[----:B------:R-:W0:Y:S01]  /*1c30*/  LDCU UR5, c[0x0][0x3a0] ;  /* 0x00007400ff0577ac */ /* 0x000e220008000800 */
[----:B------:R-:W1:Y:S01]  /*1c40*/  LDC.64 R6, c[0x0][0x390] ;  /* 0x0000e400ff067b82 */ /* 0x000e620000000a00 */
[----:B------:R-:W2:Y:S01]  /*1c50*/  LDCU.64 UR6, c[0x0][0x3b0] ;  /* 0x00007600ff0677ac */ /* 0x000ea20008000a00 */
[----:B------:R-:W3:Y:S01]  /*1c60*/  LDCU UR8, c[0x0][0x3b8] ;  /* 0x00007700ff0877ac */ /* 0x000ee20008000800 */
[----:B0-----:R-:W-:Y:S01]  /*1c70*/  UIMAD UR5, UR23, UR5, UR22 ;  /* 0x00000005170572a4 */ /* 0x001fe2000f8e0216 */
[----:B--2---:R-:W-:-:S05]  /*1c80*/  IMAD.U32 R5, RZ, RZ, UR6 ;  /* 0x00000006ff057e24 */ /* 0x004fca000f8e00ff */
[----:B------:R-:W-:-:S04]  /*1c90*/  IMAD R5, R5, UR5, R0 ;  /* 0x0000000505057c24 */ /* 0x000fc8000f8e0200 */
[----:B------:R-:W-:-:S04]  /*1ca0*/  IMAD R2, R5, UR7, R2 ;  /* 0x0000000705027c24 */ /* 0x000fc8000f8e0202 */
[----:B---3--:R-:W-:-:S04]  /*1cb0*/  IMAD R3, R2, UR8, R3 ;  /* 0x0000000802037c24 */ /* 0x008fc8000f8e0203 */
[----:B-1----:R-:W-:-:S05]  /*1cc0*/  IMAD.WIDE R2, R3, 0x4, R6 ;  /* 0x0000000403027825 */ /* 0x002fca00078e0206 */
[----:B------:R-:W-:Y:S01]  /*1cd0*/  STG.E desc[UR20][R2.64], R4 ;  /* 0x0000000402007986 */ /* 0x000fe2000c101914 */
[----:B------:R-:W-:Y:S05]  /*1ce0*/  EXIT ;  /* 0x000000000000794d */ /* 0x000fea0003800000 */
.L_x_10:
[----:B------:R-:W-:-:S00]  /*1cf0*/  BRA `(.L_x_10) ;  /* 0xfffffffc00fc7947 */ /* 0x000fc0000383ffff */
[----:B------:R-:W-:-:S00]  /*1d00*/  NOP ;  /* 0x0000000000007918 */ /* 0x000fc00000000000 */
[----:B------:R-:W-:-:S00]  /*1d10*/  NOP ;  /* 0x0000000000007918 */ /* 0x000fc00000000000 */
[----:B------:R-:W-:-:S00]  /*1d20*/  NOP ;  /* 0x0000000000007918 */ /* 0x000fc00000000000 */
[----:B------:R-:W-:-:S00]  /*1d30*/  NOP ;  /* 0x0000000000007918 */ /* 0x000fc00000000000 */
[----:B------:R-:W-:-:S00]  /*1d40*/  NOP ;  /* 0x0000000000007918 */ /* 0x000fc00000000000 */
[----:B------:R-:W-:-:S00]  /*1d50*/  NOP ;  /* 0x0000000000007918 */ /* 0x000fc00000000000 */
[----:B------:R-:W-:-:S00]  /*1d60*/  NOP ;  /* 0x0000000000007918 */ /* 0x000fc00000000000 */
[----:B------:R-:W-:-:S00]  /*1d70*/  NOP ;  /* 0x0000000000007918 */ /* 0x000fc00000000000 */
.L_x_57:


//--------------------- .text.reduce_sum_f32      --------------------------
	.section	.text.reduce_sum_f32,"ax",@progbits
	.align	128
        .global         reduce_sum_f32
        .type           reduce_sum_f32,@function
        .size           reduce_sum_f32,(.L_x_58 - reduce_sum_f32)
        .other          reduce_sum_f32,@"STO_CUDA_ENTRY STV_DEFAULT"
reduce_sum_f32:
.text.reduce_sum_f32:
[----:B------:R-:W-:Y:S01]  /*0000*/  LDC R1, c[0x0][0x37c] ;  /* 0x0000df00ff017b82 */ /* 0x000fe20000000800 */
[----:B------:R-:W0:Y:S07]  /*0010*/  S2R R7, SR_TID.X ;  /* 0x0000000000077919 */ /* 0x000e2e0000002100 */
[----:B------:R-:W0:Y:S01]  /*0020*/  S2UR UR4, SR_CTAID.X ;  /* 0x00000000000479c3 */ /* 0x000e220000002500 */
[----:B------:R-:W1:Y:S01]  /*0030*/  LDCU UR5, c[0x0][0x390] ;  /* 0x00007200ff0577ac */ /* 0x000e620008000800 */
[----:B------:R-:W-:Y:S01]  /*0040*/  IMAD.MOV.U32 R0, RZ, RZ, RZ ;  /* 0x000000ffff007224 */ /* 0x000fe200078e00ff */
[----:B------:R-:W2:Y:S05]  /*0050*/  LDCU.64 UR6, c[0x0][0x358] ;  /* 0x00006b00ff0677ac */ /* 0x000eaa0008000a00 */
[----:B------:R-:W0:Y:S02]  /*0060*/  LDC R6, c[0x0][0x360] ;  /* 0x0000d800ff067b82 */ /* 0x000e240000000800 */
[----:B0-----:R-:W-:-:S05]  /*0070*/  IMAD R5, R6, UR4, R7 ;  /* 0x0000000406057c24 */ /* 0x001fca000f8e0207 */
[----:B-1----:R-:W-:-:S13]  /*0080*/  ISETP.GE.AND P0, PT, R5, UR5, PT ;  /* 0x0000000505007c0c */ /* 0x002fda000bf06270 */
[----:B------:R-:W0:Y:S02]  /*0090*/  @!P0 LDC.64 R2, c[0x0][0x380] ;  /* 0x0000e000ff028b82 */ /* 0x000e240000000a00 */
[----:B0-----:R-:W-:-:S05]  /*00a0*/  @!P0 IMAD.WIDE R2, R5, 0x4, R2 ;  /* 0x0000000405028825 */ /* 0x001fca00078e0202 */
[----:B--2---:R-:W2:Y:S01]  /*00b0*/  @!P0 LDG.E R0, desc[UR6][R2.64] ;  /* 0x0000000602008981 */ /* 0x004ea2000c1e1900 */
[----:B------:R-:W0:Y:S01]  /*00c0*/  S2UR UR5, SR_CgaCtaId ;  /* 0x00000000000579c3 */ /* 0x000e220000008800 */
[----:B------:R-:W-:Y:S01]  /*00d0*/  UMOV UR4, 0x400 ;  /* 0x0000040000047882 */ /* 0x000fe20000000000 */
[----:B------:R-:W-:Y:S02]  /*00e0*/  ISETP.GE.U32.AND P0, PT, R6, 0x2, PT ;  /* 0x000000020600780c */ /* 0x000fe40003f06070 */
[----:B------:R-:W-:Y:S01]  /*00f0*/  ISETP.NE.AND P1, PT, R7, RZ, PT ;  /* 0x000000ff0700720c */ /* 0x000fe20003f25270 */
[----:B0-----:R-:W-:-:S06]  /*0100*/  ULEA UR4, UR5, UR4, 0x18 ;  /* 0x0000000405047291 */ /* 0x001fcc000f8ec0ff */
[----:B------:R-:W-:-:S05]  /*0110*/  LEA R5, R7, UR4, 0x2 ;  /* 0x0000000407057c11 */ /* 0x000fca000f8e10ff */
[----:B--2---:R0:W-:Y:S01]  /*0120*/  STS [R5], R0 ;  /* 0x0000000005007388 */ /* 0x0041e20000000800 */
[----:B------:R-:W-:Y:S06]  /*0130*/  BAR.SYNC.DEFER_BLOCKING 0x0 ;  /* 0x0000000000007b1d */ /* 0x000fec0000010000 */
[----:B------:R-:W-:Y:S05]  /*0140*/  @!P0 BRA `(.L_x_11) ;  /* 0x00000000003c8947 */ /* 0x000fea0003800000 */
[----:B0-----:R-:W-:-:S07]  /*0150*/  IMAD.MOV.U32 R0, RZ, RZ, 0x1 ;  /* 0x00000001ff007424 */ /* 0x001fce00078e00ff */
.L_x_12:
[----:B------:R-:W-:Y:S02]  /*0160*/  SHF.L.U32 R9, R0, 0x1, RZ ;  /* 0x0000000100097819 */ /* 0x000fe400000006ff */
[----:B------:R-:W-:-:S03]  /*0170*/  IADD3 R3, PT, PT, R7, R0, RZ ;  /* 0x0000000007037210 */ /* 0x000fc60007ffe0ff */
[----:B------:R-:W-:-:S05]  /*0180*/  VIADD R2, R9, 0x3ff ;  /* 0x000003ff09027836 */ /* 0x000fca0000000000 */
[----:B------:R-:W-:-:S04]  /*0190*/  LOP3.LUT P0, RZ, R2, R7, RZ, 0xc0, !PT ;  /* 0x0000000702ff7212 */ /* 0x000fc8000780c0ff */
[----:B------:R-:W-:-:S13]  /*01a0*/  ISETP.GE.U32.OR P0, PT, R3, R6, P0 ;  /* 0x000000060300720c */ /* 0x000fda0000706470 */
[----:B------:R-:W-:Y:S01]  /*01b0*/  @!P0 IMAD R2, R0, 0x4, R5 ;  /* 0x0000000400028824 */ /* 0x000fe200078e0205 */
[----:B------:R-:W-:Y:S01]  /*01c0*/  @!P0 LDS R3, [R5] ;  /* 0x0000000005038984 */ /* 0x000fe20000000800 */
[----:B------:R-:W-:-:S04]  /*01d0*/  MOV R0, R9 ;  /* 0x0000000900007202 */ /* 0x000fc80000000f00 */
[----:B------:R-:W0:Y:S02]  /*01e0*/  @!P0 LDS R2, [R2] ;  /* 0x0000000002028984 */ /* 0x000e240000000800 */
[----:B0-----:R-:W-:-:S05]  /*01f0*/  @!P0 FADD R4, R2, R3 ;  /* 0x0000000302048221 */ /* 0x001fca0000000000 */
[----:B------:R1:W-:Y:S01]  /*0200*/  @!P0 STS [R5], R4 ;  /* 0x0000000405008388 */ /* 0x0003e20000000800 */
[----:B------:R-:W-:Y:S01]  /*0210*/  BAR.SYNC.DEFER_BLOCKING 0x0 ;  /* 0x0000000000007b1d */ /* 0x000fe20000010000 */
[----:B------:R-:W-:-:S13]  /*0220*/  ISETP.GE.U32.AND P0, PT, R9, R6, PT ;  /* 0x000000060900720c */ /* 0x000fda0003f06070 */
[----:B-1----:R-:W-:Y:S05]  /*0230*/  @!P0 BRA `(.L_x_12) ;  /* 0xfffffffc00c88947 */ /* 0x002fea000383ffff */
.L_x_11:
[----:B------:R-:W-:Y:S05]  /*0240*/  @P1 EXIT ;  /* 0x000000000000194d */ /* 0x000fea0003800000 */
[----:B------:R-:W1:Y:S01]  /*0250*/  S2UR UR5, SR_CgaCtaId ;  /* 0x00000000000579c3 */ /* 0x000e620000008800 */
[----:B------:R-:W-:-:S07]  /*0260*/  UMOV UR4, 0x400 ;  /* 0x0000040000047882 */ /* 0x000fce0000000000 */
[----:B------:R-:W2:Y:S01]  /*0270*/  LDC.64 R2, c[0x0][0x388] ;  /* 0x0000e200ff027b82 */ /* 0x000ea20000000a00 */
[----:B-1----:R-:W-:-:S09]  /*0280*/  ULEA UR4, UR5, UR4, 0x18 ;  /* 0x0000000405047291 */ /* 0x002fd2000f8ec0ff */
[----:B0-----:R-:W2:Y:S04]  /*0290*/  LDS R5, [UR4] ;  /* 0x00000004ff057984 */ /* 0x001ea80008000800 */
[----:B--2---:R-:W-:Y:S01]  /*02a0*/  REDG.E.ADD.F32.FTZ.RN.STRONG.GPU desc[UR6][R2.64], R5 ;  /* 0x00000005020079a6 */ /* 0x004fe2000c12f306 */
[----:B------:R-:W-:Y:S05]  /*02b0*/  EXIT ;  /* 0x000000000000794d */ /* 0x000fea0003800000 */
.L_x_13:
        /* <DEDUP_REMOVED lines=12> */
.L_x_58:


//--------------------- .text.relu_f32            --------------------------
	.section	.text.relu_f32,"ax",@progbits
	.align	128
        .global         relu_f32
        .type           relu_f32,@function
        .size           relu_f32,(.L_x_59 - relu_f32)
        .other          relu_f32,@"STO_CUDA_ENTRY STV_DEFAULT"
relu_f32:
.text.relu_f32:
[----:B------:R-:W-:Y:S01]  /*0000*/  LDC R1, c[0x0][0x37c] ;  /* 0x0000df00ff017b82 */ /* 0x000fe20000000800 */
[----:B------:R-:W0:Y:S07]  /*0010*/  S2R R0, SR_TID.X ;  /* 0x0000000000007919 */ /* 0x000e2e0000002100 */
[----:B------:R-:W0:Y:S01]  /*0020*/  S2UR UR4, SR_CTAID.X ;  /* 0x00000000000479c3 */ /* 0x000e220000002500 */
[----:B------:R-:W1:Y:S07]  /*0030*/  LDCU UR5, c[0x0][0x390] ;  /* 0x00007200ff0577ac */ /* 0x000e6e0008000800 */
[----:B------:R-:W0:Y:S02]  /*0040*/  LDC R7, c[0x0][0x360] ;  /* 0x0000d800ff077b82 */ /* 0x000e240000000800 */
[----:B0-----:R-:W-:-:S05]  /*0050*/  IMAD R7, R7, UR4, R0 ;  /* 0x0000000407077c24 */ /* 0x001fca000f8e0200 */
[----:B-1----:R-:W-:-:S13]  /*0060*/  ISETP.GE.AND P0, PT, R7, UR5, PT ;  /* 0x0000000507007c0c */ /* 0x002fda000bf06270 */
[----:B------:R-:W-:Y:S05]  /*0070*/  @P0 EXIT ;  /* 0x000000000000094d */ /* 0x000fea0003800000 */
[----:B------:R-:W0:Y:S01]  /*0080*/  LDC.64 R2, c[0x0][0x380] ;  /* 0x0000e000ff027b82 */ /* 0x000e220000000a00 */
[----:B------:R-:W1:Y:S07]  /*0090*/  LDCU.64 UR4, c[0x0][0x358] ;  /* 0x00006b00ff0477ac */ /* 0x000e6e0008000a00 */
[----:B------:R-:W2:Y:S01]  /*00a0*/  LDC.64 R4, c[0x0][0x388] ;  /* 0x0000e200ff047b82 */ /* 0x000ea20000000a00 */
[----:B0-----:R-:W-:-:S06]  /*00b0*/  IMAD.WIDE R2, R7, 0x4, R2 ;  /* 0x0000000407027825 */ /* 0x001fcc00078e0202 */
[----:B-1----:R-:W3:Y:S01]  /*00c0*/  LDG.E R2, desc[UR4][R2.64] ;  /* 0x0000000402027981 */ /* 0x002ee2000c1e1900 */
[----:B--2---:R-:W-:Y:S01]  /*00d0*/  IMAD.WIDE R4, R7, 0x4, R4 ;  /* 0x0000000407047825 */ /* 0x004fe200078e0204 */
[----:B---3--:R-:W-:-:S05]  /*00e0*/  FMNMX R7, RZ, R2, !PT ;  /* 0x00000002ff077209 */ /* 0x008fca0007800000 */
[----:B------:R-:W-:Y:S01]  /*00f0*/  STG.E desc[UR4][R4.64], R7 ;  /* 0x0000000704007986 */ /* 0x000fe2000c101904 */
[----:B------:R-:W-:Y:S05]  /*0100*/  EXIT ;  /* 0x000000000000794d */ /* 0x000fea0003800000 */
.L_x_14:
        /* <DEDUP_REMOVED lines=15> */
.L_x_59:


//--------------------- .text.batch_normalize_f32 --------------------------
	.section	.text.batch_normalize_f32,"ax",@progbits
	.align	128
        .global         batch_normalize_f32
        .type           batch_normalize_f32,@function
        .size           batch_normalize_f32,(.L_x_55 - batch_normalize_f32)
        .other          batch_normalize_f32,@"STO_CUDA_ENTRY STV_DEFAULT"
batch_normalize_f32:
.text.batch_normalize_f32:
        /* <DEDUP_REMOVED lines=9> */
[----:B------:R-:W0:Y:S01]  /*0090*/  LDCU.64 UR4, c[0x0][0x358] ;  /* 0x00006b00ff0477ac */ /* 0x000e220008000a00 */
[----:B------:R-:W1:Y:S06]  /*00a0*/  LDCU UR6, c[0x0][0x3a0] ;  /* 0x00007400ff0677ac */ /* 0x000e6c0008000800 */
[----:B------:R-:W2:Y:S08]  /*00b0*/  LDC.64 R2, c[0x0][0x380] ;  /* 0x0000e000ff027b82 */ /* 0x000eb00000000a00 */
[----:B------:R-:W3:Y:S01]  /*00c0*/  LDC.64 R6, c[0x0][0x390] ;  /* 0x0000e400ff067b82 */ /* 0x000ee20000000a00 */
[----:B0-----:R-:W1:Y:S01]  /*00d0*/  LDG.E R8, desc[UR4][R8.64] ;  /* 0x0000000408087981 */ /* 0x001e62000c1e1900 */
[----:B--2---:R-:W-:-:S05]  /*00e0*/  IMAD.WIDE R2, R4, 0x4, R2 ;  /* 0x0000000404027825 */ /* 0x004fca00078e0202 */
[----:B------:R1:W2:Y:S04]  /*00f0*/  LDG.E R0, desc[UR4][R2.64] ;  /* 0x0000000402007981 */ /* 0x0002a8000c1e1900 */
[----:B---3--:R-:W2:Y:S01]  /*0100*/  LDG.E R7, desc[UR4][R6.64] ;  /* 0x0000000406077981 */ /* 0x008ea2000c1e1900 */
[----:B-1----:R-:W-:-:S04]  /*0110*/  FADD R2, R8, UR6 ;  /* 0x0000000608027e21 */ /* 0x002fc80008000000 */
[----:B------:R-:W-:Y:S01]  /*0120*/  VIADD R10, R2, 0xf3000000 ;  /* 0xf3000000020a7836 */ /* 0x000fe20000000000 */
[----:B------:R0:W1:Y:S04]  /*0130*/  MUFU.RSQ R5, R2 ;  /* 0x0000000200057308 */ /* 0x0000680000001400 */
[----:B------:R-:W-:Y:S01]  /*0140*/  ISETP.GT.U32.AND P0, PT, R10, 0x727fffff, PT ;  /* 0x727fffff0a00780c */ /* 0x000fe20003f04070 */
[----:B--2---:R-:W-:-:S12]  /*0150*/  FADD R0, R0, -R7 ;  /* 0x8000000700007221 */ /* 0x004fd80000000000 */
[----:B01----:R-:W-:Y:S05]  /*0160*/  @!P0 BRA `(.L_x_15) ;  /* 0x0000000000108947 */ /* 0x003fea0003800000 */
[----:B------:R-:W-:-:S07]  /*0170*/  MOV R7, 0x190 ;  /* 0x0000019000077802 */ /* 0x000fce0000000f00 */
[----:B------:R-:W-:Y:S05]  /*0180*/  CALL.REL.NOINC `($__internal_0_$__cuda_sm20_sqrt_rn_f32_slowpath) ;  /* 0x00000000005c7944 */ /* 0x000fea0003c00000 */
[----:B------:R-:W-:Y:S01]  /*0190*/  IMAD.MOV.U32 R3, RZ, RZ, R5 ;  /* 0x000000ffff037224 */ /* 0x000fe200078e0005 */
[----:B------:R-:W-:Y:S06]  /*01a0*/  BRA `(.L_x_16) ;  /* 0x0000000000107947 */ /* 0x000fec0003800000 */
.L_x_15:
[----:B------:R-:W-:Y:S01]  /*01b0*/  FMUL.FTZ R3, R2, R5 ;  /* 0x0000000502037220 */ /* 0x000fe20000410000 */
[----:B------:R-:W-:-:S03]  /*01c0*/  FMUL.FTZ R5, R5, 0.5 ;  /* 0x3f00000005057820 */ /* 0x000fc60000410000 */
[----:B------:R-:W-:-:S04]  /*01d0*/  FFMA R2, -R3, R3, R2 ;  /* 0x0000000303027223 */ /* 0x000fc80000000102 */
[----:B------:R-:W-:-:S07]  /*01e0*/  FFMA R3, R2, R5, R3 ;  /* 0x0000000502037223 */ /* 0x000fce0000000003 */
.L_x_16:
[----:B------:R-:W0:Y:S01]  /*01f0*/  MUFU.RCP R2, R3 ;  /* 0x0000000300027308 */ /* 0x000e220000001000 */
[----:B------:R-:W-:Y:S07]  /*0200*/  BSSY.RECONVERGENT B0, `(.L_x_17) ;  /* 0x000000b000007945 */ /* 0x000fee0003800200 */
[----:B------:R-:W1:Y:S01]  /*0210*/  FCHK P0, R0, R3 ;  /* 0x0000000300007302 */ /* 0x000e620000000000 */
[----:B0-----:R-:W-:-:S04]  /*0220*/  FFMA R5, R2, -R3, 1 ;  /* 0x3f80000002057423 */ /* 0x001fc80000000803 */
[----:B------:R-:W-:-:S04]  /*0230*/  FFMA R5, R2, R5, R2 ;  /* 0x0000000502057223 */ /* 0x000fc80000000002 */
[----:B------:R-:W-:-:S04]  /*0240*/  FFMA R2, R0, R5, RZ ;  /* 0x0000000500027223 */ /* 0x000fc800000000ff */
[----:B------:R-:W-:-:S04]  /*0250*/  FFMA R6, R2, -R3, R0 ;  /* 0x8000000302067223 */ /* 0x000fc80000000000 */
[----:B------:R-:W-:Y:S01]  /*0260*/  FFMA R7, R5, R6, R2 ;  /* 0x0000000605077223 */ /* 0x000fe20000000002 */
[----:B-1----:R-:W-:Y:S06]  /*0270*/  @!P0 BRA `(.L_x_18) ;  /* 0x00000000000c8947 */ /* 0x002fec0003800000 */
[----:B------:R-:W-:-:S07]  /*0280*/  MOV R2, 0x2a0 ;  /* 0x000002a000027802 */ /* 0x000fce0000000f00 */
[----:B------:R-:W-:Y:S05]  /*0290*/  CALL.REL.NOINC `($__internal_1_$__cuda_sm3x_div_rn_noftz_f32_slowpath) ;  /* 0x0000000000787944 */ /* 0x000fea0003c00000 */
[----:B------:R-:W-:-:S07]  /*02a0*/  IMAD.MOV.U32 R7, RZ, RZ, R0 ;  /* 0x000000ffff077224 */ /* 0x000fce00078e0000 */
.L_x_18:
[----:B------:R-:W-:Y:S05]  /*02b0*/  BSYNC.RECONVERGENT B0 ;  /* 0x0000000000007941 */ /* 0x000fea0003800200 */
.L_x_17:
[----:B------:R-:W0:Y:S02]  /*02c0*/  LDC.64 R2, c[0x0][0x388] ;  /* 0x0000e200ff027b82 */ /* 0x000e240000000a00 */
[----:B0-----:R-:W-:-:S05]  /*02d0*/  IMAD.WIDE R4, R4, 0x4, R2 ;  /* 0x0000000404047825 */ /* 0x001fca00078e0202 */
[----:B------:R-:W-:Y:S01]  /*02e0*/  STG.E desc[UR4][R4.64], R7 ;  /* 0x0000000704007986 */ /* 0x000fe2000c101904 */
[----:B------:R-:W-:Y:S05]  /*02f0*/  EXIT ;  /* 0x000000000000794d */ /* 0x000fea0003800000 */
        .weak           $__internal_0_$__cuda_sm20_sqrt_rn_f32_slowpath
        .type           $__internal_0_$__cuda_sm20_sqrt_rn_f32_slowpath,@function
        .size           $__internal_0_$__cuda_sm20_sqrt_rn_f32_slowpath,($__internal_1_$__cuda_sm3x_div_rn_noftz_f32_slowpath - $__internal_0_$__cuda_sm20_sqrt_rn_f32_slowpath)
$__internal_0_$__cuda_sm20_sqrt_rn_f32_slowpath:
[----:B------:R-:W-:-:S13]  /*0300*/  LOP3.LUT P0, RZ, R2, 0x7fffffff, RZ, 0xc0, !PT ;  /* 0x7fffffff02ff7812 */ /* 0x000fda000780c0ff */
[----:B------:R-:W-:Y:S01]  /*0310*/  @!P0 IMAD.MOV.U32 R3, RZ, RZ, R2 ;  /* 0x000000ffff038224 */ /* 0x000fe200078e0002 */
[----:B------:R-:W-:Y:S06]  /*0320*/  @!P0 BRA `(.L_x_19) ;  /* 0x0000000000448947 */ /* 0x000fec0003800000 */
[----:B------:R-:W-:-:S13]  /*0330*/  FSETP.GEU.FTZ.AND P0, PT, R2, RZ, PT ;  /* 0x000000ff0200720b */ /* 0x000fda0003f1e000 */
[----:B------:R-:W-:Y:S01]  /*0340*/  @!P0 IMAD.MOV.U32 R3, RZ, RZ, 0x7fffffff ;  /* 0x7fffffffff038424 */ /* 0x000fe200078e00ff */
[----:B------:R-:W-:Y:S06]  /*0350*/  @!P0 BRA `(.L_x_19) ;  /* 0x0000000000388947 */ /* 0x000fec0003800000 */
[----:B------:R-:W-:-:S13]  /*0360*/  FSETP.GTU.FTZ.AND P0, PT, |R2|, +INF , PT ;  /* 0x7f8000000200780b */ /* 0x000fda0003f1c200 */
[----:B------:R-:W-:Y:S01]  /*0370*/  @P0 FADD.FTZ R3, R2, 1 ;  /* 0x3f80000002030421 */ /* 0x000fe20000010000 */
[----:B------:R-:W-:Y:S06]  /*0380*/  @P0 BRA `(.L_x_19) ;  /* 0x00000000002c0947 */ /* 0x000fec0003800000 */
[----:B------:R-:W-:-:S13]  /*0390*/  FSETP.NEU.FTZ.AND P0, PT, |R2|, +INF , PT ;  /* 0x7f8000000200780b */ /* 0x000fda0003f1d200 */
[----:B------:R-:W-:Y:S01]  /*03a0*/  @!P0 MOV R3, R2 ;  /* 0x0000000200038202 */ /* 0x000fe20000000f00 */
[----:B------:R-:W-:Y:S06]  /*03b0*/  @!P0 BRA `(.L_x_19) ;  /* 0x0000000000208947 */ /* 0x000fec0003800000 */
[----:B------:R-:W-:-:S04]  /*03c0*/  FFMA R2, R2, 1.84467440737095516160e+19, RZ ;  /* 0x5f80000002027823 */ /* 0x000fc800000000ff */
[----:B------:R-:W0:Y:S02]  /*03d0*/  MUFU.RSQ R3, R2 ;  /* 0x0000000200037308 */ /* 0x000e240000001400 */
[----:B0-----:R-:W-:Y:S01]  /*03e0*/  FMUL.FTZ R5, R2, R3 ;  /* 0x0000000302057220 */ /* 0x001fe20000410000 */
[----:B------:R-:W-:-:S03]  /*03f0*/  FMUL.FTZ R3, R3, 0.5 ;  /* 0x3f00000003037820 */ /* 0x000fc60000410000 */
[----:B------:R-:W-:-:S04]  /*0400*/  FADD.FTZ R6, -R5, -RZ ;  /* 0x800000ff05067221 */ /* 0x000fc80000010100 */
[----:B------:R-:W-:-:S04]  /*0410*/  FFMA R6, R5, R6, R2 ;  /* 0x0000000605067223 */ /* 0x000fc80000000002 */
[----:B------:R-:W-:-:S04]  /*0420*/  FFMA R3, R6, R3, R5 ;  /* 0x0000000306037223 */ /* 0x000fc80000000005 */
[----:B------:R-:W-:-:S07]  /*0430*/  FMUL.FTZ R3, R3, 2.3283064365386962891e-10 ;  /* 0x2f80000003037820 */ /* 0x000fce0000410000 */
.L_x_19:
[----:B------:R-:W-:Y:S02]  /*0440*/  IMAD.MOV.U32 R5, RZ, RZ, R3 ;  /* 0x000000ffff057224 */ /* 0x000fe400078e0003 */
[----:B------:R-:W-:Y:S02]  /*0450*/  IMAD.MOV.U32 R2, RZ, RZ, R7 ;  /* 0x000000ffff027224 */ /* 0x000fe400078e0007 */
[----:B------:R-:W-:-:S04]  /*0460*/  IMAD.MOV.U32 R3, RZ, RZ, 0x0 ;  /* 0x00000000ff037424 */ /* 0x000fc800078e00ff */
[----:B------:R-:W-:Y:S05]  /*0470*/  RET.REL.NODEC R2 `(batch_normalize_f32) ;  /* 0xfffffff802e07950 */ /* 0x000fea0003c3ffff */
        .weak           $__internal_1_$__cuda_sm3x_div_rn_noftz_f32_slowpath
        .type           $__internal_1_$__cuda_sm3x_div_rn_noftz_f32_slowpath,@function
        .size           $__internal_1_$__cuda_sm3x_div_rn_noftz_f32_slowpath,(.L_x_55 - $__internal_1_$__cuda_sm3x_div_rn_noftz_f32_slowpath)
$__internal_1_$__cuda_sm3x_div_rn_noftz_f32_slowpath:
[----:B------:R-:W-:Y:S01]  /*0480*/  SHF.R.U32.HI R6, RZ, 0x17, R3 ;  /* 0x00000017ff067819 */ /* 0x000fe20000011603 */
[----:B------:R-:W-:Y:S01]  /*0490*/  BSSY.RECONVERGENT B1, `(.L_x_20) ;  /* 0x0000063000017945 */ /* 0x000fe20003800200 */
[--C-:B------:R-:W-:Y:S02]  /*04a0*/  SHF.R.U32.HI R5, RZ, 0x17, R0.reuse ;  /* 0x00000017ff057819 */ /* 0x100fe40000011600 */
[----:B------:R-:W-:Y:S01]  /*04b0*/  LOP3.LUT R10, R6, 0xff, RZ, 0xc0, !PT ;  /* 0x000000ff060a7812 */ /* 0x000fe200078ec0ff */
[----:B------:R-:W-:Y:S01]  /*04c0*/  IMAD.MOV.U32 R6, RZ, RZ, R0 ;  /* 0x000000ffff067224 */ /* 0x000fe200078e0000 */
[----:B------:R-:W-:-:S03]  /*04d0*/  LOP3.LUT R5, R5, 0xff, RZ, 0xc0, !PT ;  /* 0x000000ff05057812 */ /* 0x000fc600078ec0ff */
[----:B------:R-:W-:Y:S01]  /*04e0*/  VIADD R9, R10, 0xffffffff ;  /* 0xffffffff0a097836 */ /* 0x000fe20000000000 */
[----:B------:R-:W-:-:S04]  /*04f0*/  IADD3 R8, PT, PT, R5, -0x1, RZ ;  /* 0xffffffff05087810 */ /* 0x000fc80007ffe0ff */
[----:B------:R-:W-:-:S04]  /*0500*/  ISETP.GT.U32.AND P0, PT, R9, 0xfd, PT ;  /* 0x000000fd0900780c */ /* 0x000fc80003f04070 */
[----:B------:R-:W-:-:S13]  /*0510*/  ISETP.GT.U32.OR P0, PT, R8, 0xfd, P0 ;  /* 0x000000fd0800780c */ /* 0x000fda0000704470 */
[----:B------:R-:W-:Y:S01]  /*0520*/  @!P0 IMAD.MOV.U32 R7, RZ, RZ, RZ ;  /* 0x000000ffff078224 */ /* 0x000fe200078e00ff */
[----:B------:R-:W-:Y:S06]  /*0530*/  @!P0 BRA `(.L_x_21) ;  /* 0x00000000005c8947 */ /* 0x000fec0003800000 */
[----:B------:R-:W-:Y:S02]  /*0540*/  FSETP.GTU.FTZ.AND P1, PT, |R3|, +INF , PT ;  /* 0x7f8000000300780b */ /* 0x000fe40003f3c200 */
[----:B------:R-:W-:-:S04]  /*0550*/  FSETP.GTU.FTZ.AND P0, PT, |R0|, +INF , PT ;  /* 0x7f8000000000780b */ /* 0x000fc80003f1c200 */
[----:B------:R-:W-:-:S13]  /*0560*/  PLOP3.LUT P0, PT, P0, P1, PT, 0xf8, 0x8f ;  /* 0x00000000008f781c */ /* 0x000fda0000703f70 */
[----:B------:R-:W-:Y:S05]  /*0570*/  @P0 BRA `(.L_x_22) ;  /* 0x00000004004c0947 */ /* 0x000fea0003800000 */
[----:B------:R-:W-:-:S13]  /*0580*/  LOP3.LUT P0, RZ, R3, 0x7fffffff, R6, 0xc8, !PT ;  /* 0x7fffffff03ff7812 */ /* 0x000fda000780c806 */
[----:B------:R-:W-:Y:S05]  /*0590*/  @!P0 BRA `(.L_x_23) ;  /* 0x00000004003c8947 */ /* 0x000fea0003800000 */
[C---:B------:R-:W-:Y:S02]  /*05a0*/  FSETP.NEU.FTZ.AND P2, PT, |R0|.reuse, +INF , PT ;  /* 0x7f8000000000780b */ /* 0x040fe40003f5d200 */
[----:B------:R-:W-:Y:S02]  /*05b0*/  FSETP.NEU.FTZ.AND P1, PT, |R3|, +INF , PT ;  /* 0x7f8000000300780b */ /* 0x000fe40003f3d200 */
[----:B------:R-:W-:-:S11]  /*05c0*/  FSETP.NEU.FTZ.AND P0, PT, |R0|, +INF , PT ;  /* 0x7f8000000000780b */ /* 0x000fd60003f1d200 */
[----:B------:R-:W-:Y:S05]  /*05d0*/  @!P1 BRA !P2, `(.L_x_23) ;  /* 0x00000004002c9947 */ /* 0x000fea0005000000 */
[----:B------:R-:W-:-:S04]  /*05e0*/  LOP3.LUT P2, RZ, R6, 0x7fffffff, RZ, 0xc0, !PT ;  /* 0x7fffffff06ff7812 */ /* 0x000fc8000784c0ff */
[----:B------:R-:W-:-:S13]  /*05f0*/  PLOP3.LUT P1, PT, P1, P2, PT, 0x2f, 0xf2 ;  /* 0x0000000000f2781c */ /* 0x000fda0000f24577 */
[----:B------:R-:W-:Y:S05]  /*0600*/  @P1 BRA `(.L_x_24) ;  /* 0x0000000400181947 */ /* 0x000fea0003800000 */
[----:B------:R-:W-:-:S04]  /*0610*/  LOP3.LUT P1, RZ, R3, 0x7fffffff, RZ, 0xc0, !PT ;  /* 0x7fffffff03ff7812 */ /* 0x000fc8000782c0ff */
[----:B------:R-:W-:-:S13]  /*0620*/  PLOP3.LUT P0, PT, P0, P1, PT, 0x2f, 0xf2 ;  /* 0x0000000000f2781c */ /* 0x000fda0000702577 */
[----:B------:R-:W-:Y:S05]  /*0630*/  @P0 BRA `(.L_x_25) ;  /* 0x0000000400000947 */ /* 0x000fea0003800000 */
[----:B------:R-:W-:Y:S02]  /*0640*/  ISETP.GE.AND P0, PT, R8, RZ, PT ;  /* 0x000000ff0800720c */ /* 0x000fe40003f06270 */
[----:B------:R-:W-:-:S11]  /*0650*/  ISETP.GE.AND P1, PT, R9, RZ, PT ;  /* 0x000000ff0900720c */ /* 0x000fd60003f26270 */
[----:B------:R-:W-:Y:S02]  /*0660*/  @P0 IMAD.MOV.U32 R7, RZ, RZ, RZ ;  /* 0x000000ffff070224 */ /* 0x000fe400078e00ff */
[----:B------:R-:W-:Y:S01]  /*0670*/  @!P0 FFMA R6, R0, 1.84467440737095516160e+19, RZ ;  /* 0x5f80000000068823 */ /* 0x000fe200000000ff */
[----:B------:R-:W-:Y:S02]  /*0680*/  @!P0 IMAD.MOV.U32 R7, RZ, RZ, -0x40 ;  /* 0xffffffc0ff078424 */ /* 0x000fe400078e00ff */
[----:B------:R-:W-:-:S03]  /*0690*/  @!P1 FFMA R3, R3, 1.84467440737095516160e+19, RZ ;  /* 0x5f80000003039823 */ /* 0x000fc600000000ff */
[----:B------:R-:W-:-:S07]  /*06a0*/  @!P1 IADD3 R7, PT, PT, R7, 0x40, RZ ;  /* 0x0000004007079810 */ /* 0x000fce0007ffe0ff */
.L_x_21:
[----:B------:R-:W-:Y:S01]  /*06b0*/  LEA R0, R10, 0xc0800000, 0x17 ;  /* 0xc08000000a007811 */ /* 0x000fe200078eb8ff */
[----:B------:R-:W-:Y:S01]  /*06c0*/  VIADD R5, R5, 0xffffff81 ;  /* 0xffffff8105057836 */ /* 0x000fe20000000000 */
[----:B------:R-:W-:Y:S03]  /*06d0*/  BSSY.RECONVERGENT B2, `(.L_x_26) ;  /* 0x0000035000027945 */ /* 0x000fe60003800200 */
[----:B------:R-:W-:Y:S02]  /*06e0*/  IMAD.IADD R3, R3, 0x1, -R0 ;  /* 0x0000000103037824 */ /* 0x000fe400078e0a00 */
[----:B------:R-:W-:Y:S02]  /*06f0*/  IMAD R0, R5, -0x800000, R6 ;  /* 0xff80000005007824 */ /* 0x000fe400078e0206 */
[----:B------:R-:W0:Y:S01]  /*0700*/  MUFU.RCP R8, R3 ;  /* 0x0000000300087308 */ /* 0x000e220000001000 */
[----:B------:R-:W-:-:S04]  /*0710*/  FADD.FTZ R9, -R3, -RZ ;  /* 0x800000ff03097221 */ /* 0x000fc80000010100 */
[----:B0-----:R-:W-:-:S04]  /*0720*/  FFMA R11, R8, R9, 1 ;  /* 0x3f800000080b7423 */ /* 0x001fc80000000009 */
[----:B------:R-:W-:-:S04]  /*0730*/  FFMA R13, R8, R11, R8 ;  /* 0x0000000b080d7223 */ /* 0x000fc80000000008 */
[----:B------:R-:W-:-:S04]  /*0740*/  FFMA R6, R0, R13, RZ ;  /* 0x0000000d00067223 */ /* 0x000fc800000000ff */
[----:B------:R-:W-:-:S04]  /*0750*/  FFMA R11, R9, R6, R0 ;  /* 0x00000006090b7223 */ /* 0x000fc80000000000 */
[----:B------:R-:W-:Y:S01]  /*0760*/  FFMA R8, R13, R11, R6 ;  /* 0x0000000b0d087223 */ /* 0x000fe20000000006 */
[----:B------:R-:W-:-:S03]  /*0770*/  IADD3 R6, PT, PT, R5, 0x7f, -R10 ;  /* 0x0000007f05067810 */ /* 0x000fc60007ffe80a */
[----:B------:R-:W-:Y:S02]  /*0780*/  FFMA R9, R9, R8, R0 ;  /* 0x0000000809097223 */ /* 0x000fe40000000000 */
[----:B------:R-:W-:Y:S02]  /*0790*/  IMAD.IADD R6, R6, 0x1, R7 ;  /* 0x0000000106067824 */ /* 0x000fe400078e0207 */
[----:B------:R-:W-:-:S05]  /*07a0*/  FFMA R0, R13, R9, R8 ;  /* 0x000000090d007223 */ /* 0x000fca0000000008 */
[----:B------:R-:W-:-:S04]  /*07b0*/  SHF.R.U32.HI R3, RZ, 0x17, R0 ;  /* 0x00000017ff037819 */ /* 0x000fc80000011600 */
[----:B------:R-:W-:-:S04]  /*07c0*/  LOP3.LUT R3, R3, 0xff, RZ, 0xc0, !PT ;  /* 0x000000ff03037812 */ /* 0x000fc800078ec0ff */
[----:B------:R-:W-:-:S05]  /*07d0*/  IADD3 R7, PT, PT, R3, R6, RZ ;  /* 0x0000000603077210 */ /* 0x000fca0007ffe0ff */
[----:B------:R-:W-:-:S05]  /*07e0*/  VIADD R3, R7, 0xffffffff ;  /* 0xffffffff07037836 */ /* 0x000fca0000000000 */
[----:B------:R-:W-:-:S13]  /*07f0*/  ISETP.GE.U32.AND P0, PT, R3, 0xfe, PT ;  /* 0x000000fe0300780c */ /* 0x000fda0003f06070 */
[----:B------:R-:W-:Y:S05]  /*0800*/  @!P0 BRA `(.L_x_27) ;  /* 0x0000000000808947 */ /* 0x000fea0003800000 */
[----:B------:R-:W-:-:S13]  /*0810*/  ISETP.GT.AND P0, PT, R7, 0xfe, PT ;  /* 0x000000fe0700780c */ /* 0x000fda0003f04270 */
[----:B------:R-:W-:Y:S05]  /*0820*/  @P0 BRA `(.L_x_28) ;  /* 0x00000000006c0947 */ /* 0x000fea0003800000 */
[----:B------:R-:W-:-:S13]  /*0830*/  ISETP.GE.AND P0, PT, R7, 0x1, PT ;  /* 0x000000010700780c */ /* 0x000fda0003f06270 */
[----:B------:R-:W-:Y:S05]  /*0840*/  @P0 BRA `(.L_x_29) ;  /* 0x0000000000740947 */ /* 0x000fea0003800000 */
[----:B------:R-:W-:Y:S02]  /*0850*/  ISETP.GE.AND P0, PT, R7, -0x18, PT ;  /* 0xffffffe80700780c */ /* 0x000fe40003f06270 */
[----:B------:R-:W-:-:S11]  /*0860*/  LOP3.LUT R0, R0, 0x80000000, RZ, 0xc0, !PT ;  /* 0x8000000000007812 */ /* 0x000fd600078ec0ff */
[----:B------:R-:W-:Y:S05]  /*0870*/  @!P0 BRA `(.L_x_29) ;  /* 0x0000000000688947 */ /* 0x000fea0003800000 */
[CCC-:B------:R-:W-:Y:S01]  /*0880*/  FFMA.RZ R3, R13.reuse, R9.reuse, R8.reuse ;  /* 0x000000090d037223 */ /* 0x1c0fe2000000c008 */
[-CC-:B------:R-:W-:Y:S01]  /*0890*/  FFMA.RM R6, R13, R9.reuse, R8.reuse ;  /* 0x000000090d067223 */ /* 0x180fe20000004008 */
[C---:B------:R-:W-:Y:S02]  /*08a0*/  ISETP.NE.AND P2, PT, R7.reuse, RZ, PT ;  /* 0x000000ff0700720c */ /* 0x040fe40003f45270 */
[----:B------:R-:W-:Y:S02]  /*08b0*/  ISETP.NE.AND P1, PT, R7, RZ, PT ;  /* 0x000000ff0700720c */ /* 0x000fe40003f25270 */
[----:B------:R-:W-:Y:S01]  /*08c0*/  LOP3.LUT R5, R3, 0x7fffff, RZ, 0xc0, !PT ;  /* 0x007fffff03057812 */ /* 0x000fe200078ec0ff */
[----:B------:R-:W-:Y:S01]  /*08d0*/  FFMA.RP R3, R13, R9, R8 ;  /* 0x000000090d037223 */ /* 0x000fe20000008008 */
[----:B------:R-:W-:Y:S02]  /*08e0*/  VIADD R8, R7, 0x20 ;  /* 0x0000002007087836 */ /* 0x000fe40000000000 */
[----:B------:R-:W-:Y:S01]  /*08f0*/  LOP3.LUT R5, R5, 0x800000, RZ, 0xfc, !PT ;  /* 0x0080000005057812 */ /* 0x000fe200078efcff */
[----:B------:R-:W-:Y:S01]  /*0900*/  IMAD.MOV R7, RZ, RZ, -R7 ;  /* 0x000000ffff077224 */ /* 0x000fe200078e0a07 */
[----:B------:R-:W-:-:S02]  /*0910*/  FSETP.NEU.FTZ.AND P0, PT, R3, R6, PT ;  /* 0x000000060300720b */ /* 0x000fc40003f1d000 */
[----:B------:R-:W-:Y:S02]  /*0920*/  SHF.L.U32 R8, R5, R8, RZ ;  /* 0x0000000805087219 */ /* 0x000fe400000006ff */
[----:B------:R-:W-:Y:S02]  /*0930*/  SEL R6, R7, RZ, P2 ;  /* 0x000000ff07067207 */ /* 0x000fe40001000000 */
[----:B------:R-:W-:Y:S02]  /*0940*/  ISETP.NE.AND P1, PT, R8, RZ, P1 ;  /* 0x000000ff0800720c */ /* 0x000fe40000f25270 */
[----:B------:R-:W-:Y:S02]  /*0950*/  SHF.R.U32.HI R6, RZ, R6, R5 ;  /* 0x00000006ff067219 */ /* 0x000fe40000011605 */
[----:B------:R-:W-:Y:S02]  /*0960*/  PLOP3.LUT P0, PT, P0, P1, PT, 0xf8, 0x8f ;  /* 0x00000000008f781c */ /* 0x000fe40000703f70 */
[----:B------:R-:W-:-:S02]  /*0970*/  SHF.R.U32.HI R8, RZ, 0x1, R6 ;  /* 0x00000001ff087819 */ /* 0x000fc40000011606 */
[----:B------:R-:W-:-:S04]  /*0980*/  SEL R3, RZ, 0x1, !P0 ;  /* 0x00000001ff037807 */ /* 0x000fc80004000000 */
[----:B------:R-:W-:-:S04]  /*0990*/  LOP3.LUT R3, R3, 0x1, R8, 0xf8, !PT ;  /* 0x0000000103037812 */ /* 0x000fc800078ef808 */
[----:B------:R-:W-:-:S04]  /*09a0*/  LOP3.LUT R3, R3, R6, RZ, 0xc0, !PT ;  /* 0x0000000603037212 */ /* 0x000fc800078ec0ff */
[----:B------:R-:W-:-:S04]  /*09b0*/  IADD3 R3, PT, PT, R8, R3, RZ ;  /* 0x0000000308037210 */ /* 0x000fc80007ffe0ff */
[----:B------:R-:W-:Y:S01]  /*09c0*/  LOP3.LUT R0, R3, R0, RZ, 0xfc, !PT ;  /* 0x0000000003007212 */ /* 0x000fe200078efcff */
[----:B------:R-:W-:Y:S06]  /*09d0*/  BRA `(.L_x_29) ;  /* 0x0000000000107947 */ /* 0x000fec0003800000 */
.L_x_28:
[----:B------:R-:W-:-:S04]  /*09e0*/  LOP3.LUT R0, R0, 0x80000000, RZ, 0xc0, !PT ;  /* 0x8000000000007812 */ /* 0x000fc800078ec0ff */
[----:B------:R-:W-:Y:S01]  /*09f0*/  LOP3.LUT R0, R0, 0x7f800000, RZ, 0xfc, !PT ;  /* 0x7f80000000007812 */ /* 0x000fe200078efcff */
[----:B------:R-:W-:Y:S06]  /*0a00*/  BRA `(.L_x_29) ;  /* 0x0000000000047947 */ /* 0x000fec0003800000 */
.L_x_27:
[----:B------:R-:W-:-:S07]  /*0a10*/  IMAD R0, R6, 0x800000, R0 ;  /* 0x0080000006007824 */ /* 0x000fce00078e0200 */
.L_x_29:
[----:B------:R-:W-:Y:S05]  /*0a20*/  BSYNC.RECONVERGENT B2 ;  /* 0x0000000000027941 */ /* 0x000fea0003800200 */
.L_x_26:
[----:B------:R-:W-:Y:S05]  /*0a30*/  BRA `(.L_x_30) ;  /* 0x0000000000207947 */ /* 0x000fea0003800000 */
.L_x_25:
[----:B------:R-:W-:-:S04]  /*0a40*/  LOP3.LUT R0, R3, 0x80000000, R6, 0x48, !PT ;  /* 0x8000000003007812 */ /* 0x000fc800078e4806 */
[----:B------:R-:W-:Y:S01]  /*0a50*/  LOP3.LUT R0, R0, 0x7f800000, RZ, 0xfc, !PT ;  /* 0x7f80000000007812 */ /* 0x000fe200078efcff */
[----:B------:R-:W-:Y:S06]  /*0a60*/  BRA `(.L_x_30) ;  /* 0x0000000000147947 */ /* 0x000fec0003800000 */
.L_x_24:
[----:B------:R-:W-:Y:S01]  /*0a70*/  LOP3.LUT R0, R3, 0x80000000, R6, 0x48, !PT ;  /* 0x8000000003007812 */ /* 0x000fe200078e4806 */
[----:B------:R-:W-:Y:S06]  /*0a80*/  BRA `(.L_x_30) ;  /* 0x00000000000c7947 */ /* 0x000fec0003800000 */
.L_x_23:
[----:B------:R-:W0:Y:S01]  /*0a90*/  MUFU.RSQ R0, -QNAN ;  /* 0xffc0000000007908 */ /* 0x000e220000001400 */
[----:B------:R-:W-:Y:S05]  /*0aa0*/  BRA `(.L_x_30) ;  /* 0x0000000000047947 */ /* 0x000fea0003800000 */
.L_x_22:
[----:B------:R-:W-:-:S07]  /*0ab0*/  FADD.FTZ R0, R0, R3 ;  /* 0x0000000300007221 */ /* 0x000fce0000010000 */
.L_x_30:
[----:B------:R-:W-:Y:S05]  /*0ac0*/  BSYNC.RECONVERGENT B1 ;  /* 0x0000000000017941 */ /* 0x000fea0003800200 */
.L_x_20:
[----:B------:R-:W-:-:S04]  /*0ad0*/  IMAD.MOV.U32 R3, RZ, RZ, 0x0 ;  /* 0x00000000ff037424 */ /* 0x000fc800078e00ff */
[----:B0-----:R-:W-:Y:S05]  /*0ae0*/  RET.REL.NODEC R2 `(batch_normalize_f32) ;  /* 0xfffffff402447950 */ /* 0x001fea0003c3ffff */
.L_x_31:
        /* <DEDUP_REMOVED lines=9> */
.L_x_55:


//--------------------- .text.matmul_f32          --------------------------
	.section	.text.matmul_f32,"ax",@progbits
	.align	128
        .global         matmul_f32
        .type           matmul_f32,@function
        .size           matmul_f32,(.L_x_61 - matmul_f32)
        .other          matmul_f32,@"STO_CUDA_ENTRY STV_DEFAULT"
matmul_f32:
.text.matmul_f32:
[----:B------:R-:W-:Y:S01]  /*0000*/  LDC R1, c[0x0][0x37c] ;  /* 0x0000df00ff017b82 */ /* 0x000fe20000000800 */
[----:B------:R-:W0:Y:S07]  /*0010*/  S2R R5, SR_TID.X ;  /* 0x0000000000057919 */ /* 0x000e2e0000002100 */
[----:B------:R-:W1:Y:S01]  /*0020*/  LDC R19, c[0x0][0x364] ;  /* 0x0000d900ff137b82 */ /* 0x000e620000000800 */
[----:B------:R-:W1:Y:S07]  /*0030*/  S2R R4, SR_TID.Y ;  /* 0x0000000000047919 */ /* 0x000e6e0000002200 */
[----:B------:R-:W0:Y:S08]  /*0040*/  S2UR UR5, SR_CTAID.X ;  /* 0x00000000000579c3 */ /* 0x000e300000002500 */
[----:B------:R-:W0:Y:S08]  /*0050*/  LDC R0, c[0x0][0x360] ;  /* 0x0000d800ff007b82 */ /* 0x000e300000000800 */
[----:B------:R-:W1:Y:S08]  /*0060*/  S2UR UR4, SR_CTAID.Y ;  /* 0x00000000000479c3 */ /* 0x000e700000002600 */
[----:B------:R-:W2:Y:S01]  /*0070*/  LDC.64 R2, c[0x0][0x398] ;  /* 0x0000e600ff027b82 */ /* 0x000ea20000000a00 */
[----:B0-----:R-:W-:-:S02]  /*0080*/  IMAD R0, R0, UR5, R5 ;  /* 0x0000000500007c24 */ /* 0x001fc4000f8e0205 */
[----:B-1----:R-:W-:-:S03]  /*0090*/  IMAD R19, R19, UR4, R4 ;  /* 0x0000000413137c24 */ /* 0x002fc6000f8e0204 */
[----:B--2---:R-:W-:-:S04]  /*00a0*/  ISETP.GE.AND P0, PT, R0, R3, PT ;  /* 0x000000030000720c */ /* 0x004fc80003f06270 */
[----:B------:R-:W-:-:S13]  /*00b0*/  ISETP.GE.OR P0, PT, R19, R2, P0 ;  /* 0x000000021300720c */ /* 0x000fda0000706670 */
[----:B------:R-:W-:Y:S05]  /*00c0*/  @P0 EXIT ;  /* 0x000000000000094d */ /* 0x000fea0003800000 */
[----:B------:R-:W0:Y:S01]  /*00d0*/  LDC R2, c[0x0][0x3a0] ;  /* 0x0000e800ff027b82 */ /* 0x000e220000000800 */
[----:B------:R-:W1:Y:S01]  /*00e0*/  LDCU.64 UR4, c[0x0][0x358] ;  /* 0x00006b00ff0477ac */ /* 0x000e620008000a00 */
[----:B------:R-:W-:Y:S01]  /*00f0*/  HFMA2 R24, -RZ, RZ, 0, 0 ;  /* 0x00000000ff187431 */ /* 0x000fe200000001ff */
[----:B0-----:R-:W-:-:S13]  /*0100*/  ISETP.GE.AND P0, PT, R2, 0x1, PT ;  /* 0x000000010200780c */ /* 0x001fda0003f06270 */
[----:B-1----:R-:W-:Y:S05]  /*0110*/  @!P0 BRA `(.L_x_32) ;  /* 0x0000000400e08947 */ /* 0x002fea0003800000 */
[C---:B------:R-:W-:Y:S01]  /*0120*/  ISETP.GE.U32.AND P1, PT, R2.reuse, 0x8, PT ;  /* 0x000000080200780c */ /* 0x040fe20003f26070 */
[----:B------:R-:W-:Y:S01]  /*0130*/  IMAD R20, R19, R2, RZ ;  /* 0x0000000213147224 */ /* 0x000fe200078e02ff */
[----:B------:R-:W-:Y:S02]  /*0140*/  LOP3.LUT R27, R2, 0x7, RZ, 0xc0, !PT ;  /* 0x00000007021b7812 */ /* 0x000fe400078ec0ff */
[----:B------:R-:W-:Y:S02]  /*0150*/  MOV R24, RZ ;  /* 0x000000ff00187202 */ /* 0x000fe40000000f00 */
[----:B------:R-:W-:Y:S02]  /*0160*/  ISETP.NE.AND P0, PT, R27, RZ, PT ;  /* 0x000000ff1b00720c */ /* 0x000fe40003f05270 */
[----:B------:R-:W-:-:S05]  /*0170*/  MOV R21, RZ ;  /* 0x000000ff00157202 */ /* 0x000fca0000000f00 */
[----:B------:R-:W-:Y:S06]  /*0180*/  @!P1 BRA `(.L_x_33) ;  /* 0x0000000000c49947 */ /* 0x000fec0003800000 */
[----:B------:R-:W0:Y:S01]  /*0190*/  LDC.64 R4, c[0x0][0x380] ;  /* 0x0000e000ff047b82 */ /* 0x000e220000000a00 */
[----:B------:R-:W-:Y:S02]  /*01a0*/  LOP3.LUT R21, R2, 0x7ffffff8, RZ, 0xc0, !PT ;  /* 0x7ffffff802157812 */ /* 0x000fe400078ec0ff */
[----:B------:R-:W-:Y:S02]  /*01b0*/  MOV R24, RZ ;  /* 0x000000ff00187202 */ /* 0x000fe40000000f00 */
[----:B------:R-:W-:Y:S02]  /*01c0*/  MOV R18, R0 ;  /* 0x0000000000127202 */ /* 0x000fe40000000f00 */
[----:B------:R-:W-:Y:S01]  /*01d0*/  IADD3 R22, PT, PT, -R21, RZ, RZ ;  /* 0x000000ff15167210 */ /* 0x000fe20007ffe1ff */
[----:B0-----:R-:W-:-:S03]  /*01e0*/  IMAD.WIDE.U32 R4, R20, 0x4, R4 ;  /* 0x0000000414047825 */ /* 0x001fc600078e0004 */
[----:B------:R-:W-:-:S04]  /*01f0*/  IADD3 R6, P1, PT, R4, 0x10, RZ ;  /* 0x0000001004067810 */ /* 0x000fc80007f3e0ff */
[----:B------:R-:W-:-:S09]  /*0200*/  IADD3.X R7, PT, PT, RZ, R5, RZ, P1, !PT ;  /* 0x00000005ff077210 */ /* 0x000fd20000ffe4ff */
.L_x_34:
[----:B------:R-:W0:Y:S01]  /*0210*/  LDC.64 R16, c[0x0][0x388] ;  /* 0x0000e200ff107b82 */ /* 0x000e220000000a00 */
[----:B------:R-:W-:Y:S02]  /*0220*/  MOV R4, R6 ;  /* 0x0000000600047202 */ /* 0x000fe40000000f00 */
[----:B------:R-:W-:-:S05]  /*0230*/  MOV R5, R7 ;  /* 0x0000000700057202 */ /* 0x000fca0000000f00 */
[----:B------:R-:W2:Y:S04]  /*0240*/  LDG.E R25, desc[UR4][R4.64+-0x10] ;  /* 0xfffff00404197981 */ /* 0x000ea8000c1e1900 */
[----:B------:R-:W3:Y:S04]  /*0250*/  LDG.E R23, desc[UR4][R4.64+-0xc] ;  /* 0xfffff40404177981 */ /* 0x000ee8000c1e1900 */
[----:B------:R-:W4:Y:S04]  /*0260*/  LDG.E R29, desc[UR4][R4.64+-0x8] ;  /* 0xfffff804041d7981 */ /* 0x000f28000c1e1900 */
[----:B------:R-:W5:Y:S01]  /*0270*/  LDG.E R28, desc[UR4][R4.64+-0x4] ;  /* 0xfffffc04041c7981 */ /* 0x000f62000c1e1900 */
[----:B0-----:R-:W-:-:S05]  /*0280*/  IMAD.WIDE R16, R18, 0x4, R16 ;  /* 0x0000000412107825 */ /* 0x001fca00078e0210 */
[----:B------:R0:W2:Y:S01]  /*0290*/  LDG.E R26, desc[UR4][R16.64] ;  /* 0x00000004101a7981 */ /* 0x0000a2000c1e1900 */
[----:B------:R-:W-:-:S04]  /*02a0*/  IMAD.WIDE R14, R3, 0x4, R16 ;  /* 0x00000004030e7825 */ /* 0x000fc800078e0210 */
[C---:B------:R-:W-:Y:S02]  /*02b0*/  IMAD.WIDE R6, R3.reuse, 0x4, R14 ;  /* 0x0000000403067825 */ /* 0x040fe400078e020e */
[----:B------:R-:W3:Y:S02]  /*02c0*/  LDG.E R14, desc[UR4][R14.64] ;  /* 0x000000040e0e7981 */ /* 0x000ee4000c1e1900 */
[C---:B------:R-:W-:Y:S02]  /*02d0*/  IMAD.WIDE R10, R3.reuse, 0x4, R6 ;  /* 0x00000004030a7825 */ /* 0x040fe400078e0206 */
[----:B------:R-:W4:Y:S02]  /*02e0*/  LDG.E R6, desc[UR4][R6.64] ;  /* 0x0000000406067981 */ /* 0x000f24000c1e1900 */
[C---:B------:R-:W-:Y:S02]  /*02f0*/  IMAD.WIDE R8, R3.reuse, 0x4, R10 ;  /* 0x0000000403087825 */ /* 0x040fe400078e020a */
[----:B------:R-:W5:Y:S02]  /*0300*/  LDG.E R10, desc[UR4][R10.64] ;  /* 0x000000040a0a7981 */ /* 0x000f64000c1e1900 */
[----:B------:R-:W-:-:S02]  /*0310*/  IMAD.WIDE R12, R3, 0x4, R8 ;  /* 0x00000004030c7825 */ /* 0x000fc400078e0208 */
[----:B------:R-:W5:Y:S04]  /*0320*/  LDG.E R7, desc[UR4][R4.64] ;  /* 0x0000000404077981 */ /* 0x000f68000c1e1900 */
[----:B------:R-:W5:Y:S01]  /*0330*/  LDG.E R8, desc[UR4][R8.64] ;  /* 0x0000000408087981 */ /* 0x000f62000c1e1900 */
[----:B0-----:R-:W-:-:S03]  /*0340*/  IMAD.WIDE R16, R3, 0x4, R12 ;  /* 0x0000000403107825 */ /* 0x001fc600078e020c */
[----:B------:R-:W5:Y:S04]  /*0350*/  LDG.E R12, desc[UR4][R12.64] ;  /* 0x000000040c0c7981 */ /* 0x000f68000c1e1900 */
[----:B------:R-:W5:Y:S04]  /*0360*/  LDG.E R15, desc[UR4][R16.64] ;  /* 0x00000004100f7981 */ /* 0x000f68000c1e1900 */
[----:B------:R-:W5:Y:S04]  /*0370*/  LDG.E R9, desc[UR4][R4.64+0x4] ;  /* 0x0000040404097981 */ /* 0x000f68000c1e1900 */
[----:B------:R-:W5:Y:S01]  /*0380*/  LDG.E R11, desc[UR4][R4.64+0xc] ;  /* 0x00000c04040b7981 */ /* 0x000f62000c1e1900 */
[----:B--2---:R-:W-:Y:S01]  /*0390*/  FFMA R26, R25, R26, R24 ;  /* 0x0000001a191a7223 */ /* 0x004fe20000000018 */
[----:B------:R-:W-:-:S02]  /*03a0*/  IMAD.WIDE R24, R3, 0x4, R16 ;  /* 0x0000000403187825 */ /* 0x000fc400078e0210 */
[----:B------:R-:W2:Y:S04]  /*03b0*/  LDG.E R16, desc[UR4][R4.64+0x8] ;  /* 0x0000080404107981 */ /* 0x000ea8000c1e1900 */
[----:B------:R-:W2:Y:S01]  /*03c0*/  LDG.E R24, desc[UR4][R24.64] ;  /* 0x0000000418187981 */ /* 0x000ea2000c1e1900 */
[----:B---3--:R-:W-:Y:S01]  /*03d0*/  FFMA R14, R23, R14, R26 ;  /* 0x0000000e170e7223 */ /* 0x008fe2000000001a */
[----:B------:R-:W-:-:S03]  /*03e0*/  IADD3 R22, PT, PT, R22, 0x8, RZ ;  /* 0x0000000816167810 */ /* 0x000fc60007ffe0ff */
[----:B----4-:R-:W-:Y:S01]  /*03f0*/  FFMA R29, R29, R6, R14 ;  /* 0x000000061d1d7223 */ /* 0x010fe2000000000e */
[----:B------:R-:W-:-:S03]  /*0400*/  ISETP.NE.AND P1, PT, R22, RZ, PT ;  /* 0x000000ff1600720c */ /* 0x000fc60003f25270 */
[----:B-----5:R-:W-:Y:S01]  /*0410*/  FFMA R10, R28, R10, R29 ;  /* 0x0000000a1c0a7223 */ /* 0x020fe2000000001d */
[----:B------:R-:W-:-:S03]  /*0420*/  IADD3 R6, P2, PT, R4, 0x20, RZ ;  /* 0x0000002004067810 */ /* 0x000fc60007f5e0ff */
[----:B------:R-:W-:Y:S01]  /*0430*/  FFMA R8, R7, R8, R10 ;  /* 0x0000000807087223 */ /* 0x000fe2000000000a */
[----:B------:R-:W-:Y:S02]  /*0440*/  IADD3.X R7, PT, PT, RZ, R5, RZ, P2, !PT ;  /* 0x00000005ff077210 */ /* 0x000fe400017fe4ff */
[----:B------:R-:W-:Y:S01]  /*0450*/  LEA R18, R3, R18, 0x3 ;  /* 0x0000001203127211 */ /* 0x000fe200078e18ff */
[----:B------:R-:W-:-:S04]  /*0460*/  FFMA R9, R9, R12, R8 ;  /* 0x0000000c09097223 */ /* 0x000fc80000000008 */
[----:B--2---:R-:W-:-:S04]  /*0470*/  FFMA R16, R16, R15, R9 ;  /* 0x0000000f10107223 */ /* 0x004fc80000000009 */
[----:B------:R-:W-:Y:S01]  /*0480*/  FFMA R24, R11, R24, R16 ;  /* 0x000000180b187223 */ /* 0x000fe20000000010 */
[----:B------:R-:W-:Y:S06]  /*0490*/  @P1 BRA `(.L_x_34) ;  /* 0xfffffffc005c1947 */ /* 0x000fec000383ffff */
.L_x_33:
[----:B------:R-:W-:Y:S05]  /*04a0*/  @!P0 BRA `(.L_x_32) ;  /* 0x0000000000fc8947 */ /* 0x000fea0003800000 */
[----:B------:R-:W-:Y:S02]  /*04b0*/  ISETP.GE.U32.AND P1, PT, R27, 0x4, PT ;  /* 0x000000041b00780c */ /* 0x000fe40003f26070 */
[----:B------:R-:W-:-:S04]  /*04c0*/  LOP3.LUT R16, R2, 0x3, RZ, 0xc0, !PT ;  /* 0x0000000302107812 */ /* 0x000fc800078ec0ff */
[----:B------:R-:W-:-:S07]  /*04d0*/  ISETP.NE.AND P0, PT, R16, RZ, PT ;  /* 0x000000ff1000720c */ /* 0x000fce0003f05270 */
[----:B------:R-:W-:Y:S06]  /*04e0*/  @!P1 BRA `(.L_x_35) ;  /* 0x00000000006c9947 */ /* 0x000fec0003800000 */
[----:B------:R-:W0:Y:S01]  /*04f0*/  LDC.64 R6, c[0x0][0x388] ;  /* 0x0000e200ff067b82 */ /* 0x000e220000000a00 */
[----:B------:R-:W1:Y:S01]  /*0500*/  LDCU.64 UR6, c[0x0][0x380] ;  /* 0x00007000ff0677ac */ /* 0x000e620008000a00 */
[----:B------:R-:W-:Y:S01]  /*0510*/  IMAD R9, R21, R3, R0 ;  /* 0x0000000315097224 */ /* 0x000fe200078e0200 */
[CC--:B------:R-:W-:Y:S02]  /*0520*/  IADD3 R5, PT, PT, R20.reuse, R21.reuse, RZ ;  /* 0x0000001514057210 */ /* 0x0c0fe40007ffe0ff */
[----:B------:R-:W-:-:S03]  /*0530*/  IADD3 R10, P1, PT, R20, R21, RZ ;  /* 0x00000015140a7210 */ /* 0x000fc60007f3e0ff */
[----:B------:R-:W2:Y:S01]  /*0540*/  LDC.64 R14, c[0x0][0x380] ;  /* 0x0000e000ff0e7b82 */ /* 0x000ea20000000a00 */
[----:B0-----:R-:W-:-:S04]  /*0550*/  IMAD.WIDE R6, R9, 0x4, R6 ;  /* 0x0000000409067825 */ /* 0x001fc800078e0206 */
[----:B------:R-:W-:Y:S02]  /*0560*/  IMAD.WIDE R8, R3, 0x4, R6 ;  /* 0x0000000403087825 */ /* 0x000fe400078e0206 */
[----:B------:R-:W3:Y:S02]  /*0570*/  LDG.E R6, desc[UR4][R6.64] ;  /* 0x0000000406067981 */ /* 0x000ee4000c1e1900 */
[----:B--2---:R-:W-:Y:S01]  /*0580*/  IMAD.WIDE.U32 R14, R5, 0x4, R14 ;  /* 0x00000004050e7825 */ /* 0x004fe200078e000e */
[----:B------:R-:W-:Y:S02]  /*0590*/  IADD3.X R5, PT, PT, RZ, RZ, RZ, P1, !PT ;  /* 0x000000ffff057210 */ /* 0x000fe40000ffe4ff */
[----:B-1----:R-:W-:-:S03]  /*05a0*/  LEA R4, P1, R10, UR6, 0x2 ;  /* 0x000000060a047c11 */ /* 0x002fc6000f8210ff */
[----:B------:R-:W3:Y:S01]  /*05b0*/  LDG.E R15, desc[UR4][R14.64] ;  /* 0x000000040e0f7981 */ /* 0x000ee2000c1e1900 */
[----:B------:R-:W-:Y:S01]  /*05c0*/  LEA.HI.X R5, R10, UR7, R5, 0x2, P1 ;  /* 0x000000070a057c11 */ /* 0x000fe200088f1405 */
[C---:B------:R-:W-:Y:S02]  /*05d0*/  IMAD.WIDE R10, R3.reuse, 0x4, R8 ;  /* 0x00000004030a7825 */ /* 0x040fe400078e0208 */
[----:B------:R-:W2:Y:S04]  /*05e0*/  LDG.E R8, desc[UR4][R8.64] ;  /* 0x0000000408087981 */ /* 0x000ea8000c1e1900 */
[----:B------:R-:W2:Y:S01]  /*05f0*/  LDG.E R17, desc[UR4][R4.64+0x4] ;  /* 0x0000040404117981 */ /* 0x000ea2000c1e1900 */
[----:B------:R-:W-:-:S03]  /*0600*/  IMAD.WIDE R12, R3, 0x4, R10 ;  /* 0x00000004030c7825 */ /* 0x000fc600078e020a */
[----:B------:R-:W4:Y:S04]  /*0610*/  LDG.E R22, desc[UR4][R10.64] ;  /* 0x000000040a167981 */ /* 0x000f28000c1e1900 */
[----:B------:R-:W4:Y:S04]  /*0620*/  LDG.E R18, desc[UR4][R4.64+0x8] ;  /* 0x0000080404127981 */ /* 0x000f28000c1e1900 */
[----:B------:R-:W5:Y:S04]  /*0630*/  LDG.E R26, desc[UR4][R4.64+0xc] ;  /* 0x00000c04041a7981 */ /* 0x000f68000c1e1900 */
[----:B------:R-:W5:Y:S01]  /*0640*/  LDG.E R12, desc[UR4][R12.64] ;  /* 0x000000040c0c7981 */ /* 0x000f62000c1e1900 */
[----:B------:R-:W-:Y:S01]  /*0650*/  IADD3 R21, PT, PT, R21, 0x4, RZ ;  /* 0x0000000415157810 */ /* 0x000fe20007ffe0ff */
[----:B---3--:R-:W-:-:S04]  /*0660*/  FFMA R24, R15, R6, R24 ;  /* 0x000000060f187223 */ /* 0x008fc80000000018 */
[----:B--2---:R-:W-:-:S04]  /*0670*/  FFMA R17, R17, R8, R24 ;  /* 0x0000000811117223 */ /* 0x004fc80000000018 */
[----:B----4-:R-:W-:-:S04]  /*0680*/  FFMA R17, R18, R22, R17 ;  /* 0x0000001612117223 */ /* 0x010fc80000000011 */
[----:B-----5:R-:W-:-:S07]  /*0690*/  FFMA R24, R26, R12, R17 ;  /* 0x0000000c1a187223 */ /* 0x020fce0000000011 */
.L_x_35:
[----:B------:R-:W-:Y:S05]  /*06a0*/  @!P0 BRA `(.L_x_32) ;  /* 0x00000000007c8947 */ /* 0x000fea0003800000 */
[----:B------:R-:W-:Y:S01]  /*06b0*/  ISETP.NE.AND P1, PT, R16, 0x1, PT ;  /* 0x000000011000780c */ /* 0x000fe20003f25270 */
[----:B------:R-:W0:Y:S01]  /*06c0*/  LDC.64 R12, c[0x0][0x380] ;  /* 0x0000e000ff0c7b82 */ /* 0x000e220000000a00 */
[----:B------:R-:W-:-:S04]  /*06d0*/  LOP3.LUT R2, R2, 0x1, RZ, 0xc0, !PT ;  /* 0x0000000102027812 */ /* 0x000fc800078ec0ff */
[----:B------:R-:W-:-:S03]  /*06e0*/  ISETP.NE.U32.AND P0, PT, R2, 0x1, PT ;  /* 0x000000010200780c */ /* 0x000fc60003f05070 */
[----:B------:R-:W1:Y:S04]  /*06f0*/  LDC.64 R10, c[0x0][0x388] ;  /* 0x0000e200ff0a7b82 */ /* 0x000e680000000a00 */
[CC--:B------:R-:W-:Y:S02]  /*0700*/  @P1 IADD3 R15, PT, PT, R20.reuse, R21.reuse, RZ ;  /* 0x00000015140f1210 */ /* 0x0c0fe40007ffe0ff */
[----:B------:R-:W-:Y:S02]  /*0710*/  @P1 IADD3 R2, P2, PT, R20, R21, RZ ;  /* 0x0000001514021210 */ /* 0x000fe40007f5e0ff */
[----:B------:R-:W2:Y:S02]  /*0720*/  @P1 LDC.64 R4, c[0x0][0x380] ;  /* 0x0000e000ff041b82 */ /* 0x000ea40000000a00 */
[----:B------:R-:W-:-:S06]  /*0730*/  @P1 IADD3.X R14, PT, PT, RZ, RZ, RZ, P2, !PT ;  /* 0x000000ffff0e1210 */ /* 0x000fcc00017fe4ff */
[----:B------:R-:W3:Y:S01]  /*0740*/  LDC.64 R6, c[0x0][0x380] ;  /* 0x0000e000ff067b82 */ /* 0x000ee20000000a00 */
[----:B0-----:R-:W-:-:S04]  /*0750*/  @P1 IMAD.WIDE.U32 R12, R15, 0x4, R12 ;  /* 0x000000040f0c1825 */ /* 0x001fc800078e000c */
[C---:B------:R-:W-:Y:S01]  /*0760*/  @P1 IMAD R15, R21.reuse, R3, R0 ;  /* 0x00000003150f1224 */ /* 0x040fe200078e0200 */
[----:B------:R-:W-:Y:S01]  /*0770*/  @P1 IADD3 R21, PT, PT, R21, 0x2, RZ ;  /* 0x0000000215151810 */ /* 0x000fe20007ffe0ff */
[----:B------:R-:W4:Y:S01]  /*0780*/  @P1 LDG.E R13, desc[UR4][R12.64] ;  /* 0x000000040c0d1981 */ /* 0x000f22000c1e1900 */
[----:B------:R-:W0:Y:S01]  /*0790*/  LDC.64 R8, c[0x0][0x388] ;  /* 0x0000e200ff087b82 */ /* 0x000e220000000a00 */
[----:B-1----:R-:W-:Y:S01]  /*07a0*/  @P1 IMAD.WIDE R10, R15, 0x4, R10 ;  /* 0x000000040f0a1825 */ /* 0x002fe200078e020a */
[----:B------:R-:W-:Y:S02]  /*07b0*/  @!P0 IADD3 R17, PT, PT, R20, R21, RZ ;  /* 0x0000001514118210 */ /* 0x000fe40007ffe0ff */
[----:B--2---:R-:W-:Y:S01]  /*07c0*/  @P1 LEA R4, P2, R2, R4, 0x2 ;  /* 0x0000000402041211 */ /* 0x004fe200078410ff */
[----:B------:R-:W-:-:S03]  /*07d0*/  @!P0 IMAD R21, R21, R3, R0 ;  /* 0x0000000315158224 */ /* 0x000fc600078e0200 */
[----:B------:R-:W-:Y:S01]  /*07e0*/  @P1 LEA.HI.X R5, R2, R5, R14, 0x2, P2 ;  /* 0x0000000502051211 */ /* 0x000fe200010f140e */
[----:B------:R-:W-:Y:S01]  /*07f0*/  @P1 IMAD.WIDE R14, R3, 0x4, R10 ;  /* 0x00000004030e1825 */ /* 0x000fe200078e020a */
[----:B------:R-:W4:Y:S03]  /*0800*/  @P1 LDG.E R2, desc[UR4][R10.64] ;  /* 0x000000040a021981 */ /* 0x000f26000c1e1900 */
[----:B---3--:R-:W-:Y:S01]  /*0810*/  @!P0 IMAD.WIDE.U32 R6, R17, 0x4, R6 ;  /* 0x0000000411068825 */ /* 0x008fe200078e0006 */
[----:B------:R-:W2:Y:S04]  /*0820*/  @P1 LDG.E R5, desc[UR4][R4.64+0x4] ;  /* 0x0000040404051981 */ /* 0x000ea8000c1e1900 */
[----:B------:R-:W2:Y:S01]  /*0830*/  @P1 LDG.E R14, desc[UR4][R14.64] ;  /* 0x000000040e0e1981 */ /* 0x000ea2000c1e1900 */
[----:B0-----:R-:W-:-:S03]  /*0840*/  @!P0 IMAD.WIDE R8, R21, 0x4, R8 ;  /* 0x0000000415088825 */ /* 0x001fc600078e0208 */
[----:B------:R-:W3:Y:S04]  /*0850*/  @!P0 LDG.E R7, desc[UR4][R6.64] ;  /* 0x0000000406078981 */ /* 0x000ee8000c1e1900 */
[----:B------:R-:W3:Y:S01]  /*0860*/  @!P0 LDG.E R8, desc[UR4][R8.64] ;  /* 0x0000000408088981 */ /* 0x000ee2000c1e1900 */
[----:B----4-:R-:W-:-:S04]  /*0870*/  @P1 FFMA R2, R13, R2, R24 ;  /* 0x000000020d021223 */ /* 0x010fc80000000018 */
[----:B--2---:R-:W-:-:S04]  /*0880*/  @P1 FFMA R24, R5, R14, R2 ;  /* 0x0000000e05181223 */ /* 0x004fc80000000002 */
[----:B---3--:R-:W-:-:S07]  /*0890*/  @!P0 FFMA R24, R7, R8, R24 ;  /* 0x0000000807188223 */ /* 0x008fce0000000018 */
.L_x_32:
[----:B------:R-:W0:Y:S01]  /*08a0*/  LDC.64 R4, c[0x0][0x390] ;  /* 0x0000e400ff047b82 */ /* 0x000e220000000a00 */
[----:B------:R-:W-:-:S04]  /*08b0*/  IMAD R3, R19, R3, R0 ;  /* 0x0000000313037224 */ /* 0x000fc800078e0200 */
[----:B0-----:R-:W-:-:S05]  /*08c0*/  IMAD.WIDE R2, R3, 0x4, R4 ;  /* 0x0000000403027825 */ /* 0x001fca00078e0204 */
[----:B------:R-:W-:Y:S01]  /*08d0*/  STG.E desc[UR4][R2.64], R24 ;  /* 0x0000001802007986 */ /* 0x000fe2000c101904 */
[----:B------:R-:W-:Y:S05]  /*08e0*/  EXIT ;  /* 0x000000000000794d */ /* 0x000fea0003800000 */
.L_x_36:
        /* <DEDUP_REMOVED lines=9> */
.L_x_61:


//--------------------- .text.elementwise_div_f32 --------------------------
	.section	.text.elementwise_div_f32,"ax",@progbits
	.align	128
        .global         elementwise_div_f32
        .type           elementwise_div_f32,@function
        .size           elementwise_div_f32,(.L_x_56 - elementwise_div_f32)
        .other          elementwise_div_f32,@"STO_CUDA_ENTRY STV_DEFAULT"
elementwise_div_f32:
.text.elementwise_div_f32:
        /* <DEDUP_REMOVED lines=11> */
[----:B0-----:R-:W-:-:S05]  /*00b0*/  IMAD.WIDE R6, R2, 0x4, R6 ;  /* 0x0000000402067825 */ /* 0x001fca00078e0206 */
[----:B-1----:R-:W3:Y:S01]  /*00c0*/  LDG.E R3, desc[UR4][R6.64] ;  /* 0x0000000406037981 */ /* 0x002ee2000c1e1900 */
[----:B--2---:R-:W-:-:S05]  /*00d0*/  IMAD.WIDE R4, R2, 0x4, R4 ;  /* 0x0000000402047825 */ /* 0x004fca00078e0204 */
[----:B------:R-:W2:Y:S01]  /*00e0*/  LDG.E R0, desc[UR4][R4.64] ;  /* 0x0000000404007981 */ /* 0x000ea2000c1e1900 */
[----:B------:R-:W-:Y:S01]  /*00f0*/  BSSY.RECONVERGENT B0, `(.L_x_37) ;  /* 0x000000c000007945 */ /* 0x000fe20003800200 */
[----:B---3--:R-:W0:Y:S08]  /*0100*/  MUFU.RCP R8, R3 ;  /* 0x0000000300087308 */ /* 0x008e300000001000 */
[----:B--2---:R-:W1:Y:S01]  /*0110*/  FCHK P0, R0, R3 ;  /* 0x0000000300007302 */ /* 0x004e620000000000 */
[----:B0-----:R-:W-:-:S04]  /*0120*/  FFMA R9, -R3, R8, 1 ;  /* 0x3f80000003097423 */ /* 0x001fc80000000108 */
[----:B------:R-:W-:-:S04]  /*0130*/  FFMA R9, R8, R9, R8 ;  /* 0x0000000908097223 */ /* 0x000fc80000000008 */
[----:B------:R-:W-:-:S04]  /*0140*/  FFMA R8, R0, R9, RZ ;  /* 0x0000000900087223 */ /* 0x000fc800000000ff */
[----:B------:R-:W-:-:S04]  /*0150*/  FFMA R10, -R3, R8, R0 ;  /* 0x00000008030a7223 */ /* 0x000fc80000000100 */
[----:B------:R-:W-:Y:S01]  /*0160*/  FFMA R9, R9, R10, R8 ;  /* 0x0000000a09097223 */ /* 0x000fe20000000008 */
[----:B-1----:R-:W-:Y:S06]  /*0170*/  @!P0 BRA `(.L_x_38) ;  /* 0x00000000000c8947 */ /* 0x002fec0003800000 */
[----:B------:R-:W-:-:S07]  /*0180*/  MOV R4, 0x1a0 ;  /* 0x000001a000047802 */ /* 0x000fce0000000f00 */
[----:B------:R-:W-:Y:S05]  /*0190*/  CALL.REL.NOINC `($__internal_2_$__cuda_sm3x_div_rn_noftz_f32_slowpath) ;  /* 0x0000000000187944 */ /* 0x000fea0003c00000 */
[----:B------:R-:W-:-:S07]  /*01a0*/  IMAD.MOV.U32 R9, RZ, RZ, R0 ;  /* 0x000000ffff097224 */ /* 0x000fce00078e0000 */
.L_x_38:
[----:B------:R-:W-:Y:S05]  /*01b0*/  BSYNC.RECONVERGENT B0 ;  /* 0x0000000000007941 */ /* 0x000fea0003800200 */
.L_x_37:
[----:B------:R-:W0:Y:S02]  /*01c0*/  LDC.64 R4, c[0x0][0x390] ;  /* 0x0000e400ff047b82 */ /* 0x000e240000000a00 */
[----:B0-----:R-:W-:-:S05]  /*01d0*/  IMAD.WIDE R2, R2, 0x4, R4 ;  /* 0x0000000402027825 */ /* 0x001fca00078e0204 */
[----:B------:R-:W-:Y:S01]  /*01e0*/  STG.E desc[UR4][R2.64], R9 ;  /* 0x0000000902007986 */ /* 0x000fe2000c101904 */
[----:B------:R-:W-:Y:S05]  /*01f0*/  EXIT ;  /* 0x000000000000794d */ /* 0x000fea0003800000 */
        .weak           $__internal_2_$__cuda_sm3x_div_rn_noftz_f32_slowpath
        .type           $__internal_2_$__cuda_sm3x_div_rn_noftz_f32_slowpath,@function
        .size           $__internal_2_$__cuda_sm3x_div_rn_noftz_f32_slowpath,(.L_x_56 - $__internal_2_$__cuda_sm3x_div_rn_noftz_f32_slowpath)
$__internal_2_$__cuda_sm3x_div_rn_noftz_f32_slowpath:
[--C-:B------:R-:W-:Y:S01]  /*0200*/  SHF.R.U32.HI R6, RZ, 0x17, R3.reuse ;  /* 0x00000017ff067819 */ /* 0x100fe20000011603 */
[----:B------:R-:W-:Y:S01]  /*0210*/  BSSY.RECONVERGENT B1, `(.L_x_39) ;  /* 0x0000064000017945 */ /* 0x000fe20003800200 */
[--C-:B------:R-:W-:Y:S01]  /*0220*/  SHF.R.U32.HI R5, RZ, 0x17, R0.reuse ;  /* 0x00000017ff057819 */ /* 0x100fe20000011600 */
[----:B------:R-:W-:Y:S01]  /*0230*/  IMAD.MOV.U32 R7, RZ, RZ, R0 ;  /* 0x000000ffff077224 */ /* 0x000fe200078e0000 */
[----:B------:R-:W-:Y:S01]  /*0240*/  LOP3.LUT R6, R6, 0xff, RZ, 0xc0, !PT ;  /* 0x000000ff06067812 */ /* 0x000fe200078ec0ff */
[----:B------:R-:W-:Y:S01]  /*0250*/  IMAD.MOV.U32 R8, RZ, RZ, R3 ;  /* 0x000000ffff087224 */ /* 0x000fe200078e0003 */
[----:B------:R-:W-:-:S03]  /*0260*/  LOP3.LUT R5, R5, 0xff, RZ, 0xc0, !PT ;  /* 0x000000ff05057812 */ /* 0x000fc600078ec0ff */
[----:B------:R-:W-:Y:S02]  /*0270*/  VIADD R11, R6, 0xffffffff ;  /* 0xffffffff060b7836 */ /* 0x000fe40000000000 */
[----:B------:R-:W-:-:S03]  /*0280*/  VIADD R10, R5, 0xffffffff ;  /* 0xffffffff050a7836 */ /* 0x000fc60000000000 */
        /* <DEDUP_REMOVED lines=25> */
[----:B------:R-:W-:Y:S02]  /*0420*/  @!P1 FFMA R8, R3, 1.84467440737095516160e+19, RZ ;  /* 0x5f80000003089823 */ /* 0x000fe400000000ff */
[----:B------:R-:W-:-:S07]  /*0430*/  @!P1 VIADD R9, R9, 0x40 ;  /* 0x0000004009099836 */ /* 0x000fce0000000000 */
.L_x_40:
[----:B------:R-:W-:Y:S01]  /*0440*/  LEA R3, R6, 0xc0800000, 0x17 ;  /* 0xc080000006037811 */ /* 0x000fe200078eb8ff */
[----:B------:R-:W-:Y:S01]  /*0450*/  VIADD R5, R5, 0xffffff81 ;  /* 0xffffff8105057836 */ /* 0x000fe20000000000 */
[----:B------:R-:W-:Y:S03]  /*0460*/  BSSY.RECONVERGENT B2, `(.L_x_45) ;  /* 0x0000035000027945 */ /* 0x000fe60003800200 */
[----:B------:R-:W-:Y:S01]  /*0470*/  IMAD.IADD R3, R8, 0x1, -R3 ;  /* 0x0000000108037824 */ /* 0x000fe200078e0a03 */
[C---:B------:R-:W-:Y:S01]  /*0480*/  IADD3 R6, PT, PT, R5.reuse, 0x7f, -R6 ;  /* 0x0000007f05067810 */ /* 0x040fe20007ffe806 */
[----:B------:R-:W-:Y:S02]  /*0490*/  IMAD R0, R5, -0x800000, R7 ;  /* 0xff80000005007824 */ /* 0x000fe400078e0207 */
[----:B------:R-:W0:Y:S01]  /*04a0*/  MUFU.RCP R8, R3 ;  /* 0x0000000300087308 */ /* 0x000e220000001000 */
[----:B------:R-:W-:Y:S01]  /*04b0*/  FADD.FTZ R11, -R3, -RZ ;  /* 0x800000ff030b7221 */ /* 0x000fe20000010100 */
[----:B------:R-:W-:-:S03]  /*04c0*/  IMAD.IADD R6, R6, 0x1, R9 ;  /* 0x0000000106067824 */ /* 0x000fc600078e0209 */
[----:B0-----:R-:W-:-:S04]  /*04d0*/  FFMA R13, R8, R11, 1 ;  /* 0x3f800000080d7423 */ /* 0x001fc8000000000b */
[----:B------:R-:W-:-:S04]  /*04e0*/  FFMA R10, R8, R13, R8 ;  /* 0x0000000d080a7223 */ /* 0x000fc80000000008 */
[----:B------:R-:W-:-:S04]  /*04f0*/  FFMA R7, R0, R10, RZ ;  /* 0x0000000a00077223 */ /* 0x000fc800000000ff */
[----:B------:R-:W-:-:S04]  /*0500*/  FFMA R8, R11, R7, R0 ;  /* 0x000000070b087223 */ /* 0x000fc80000000000 */
[----:B------:R-:W-:-:S04]  /*0510*/  FFMA R7, R10, R8, R7 ;  /* 0x000000080a077223 */ /* 0x000fc80000000007 */
[----:B------:R-:W-:-:S04]  /*0520*/  FFMA R8, R11, R7, R0 ;  /* 0x000000070b087223 */ /* 0x000fc80000000000 */
[----:B------:R-:W-:-:S05]  /*0530*/  FFMA R0, R10, R8, R7 ;  /* 0x000000080a007223 */ /* 0x000fca0000000007 */
[----:B------:R-:W-:-:S04]  /*0540*/  SHF.R.U32.HI R3, RZ, 0x17, R0 ;  /* 0x00000017ff037819 */ /* 0x000fc80000011600 */
[----:B------:R-:W-:-:S05]  /*0550*/  LOP3.LUT R3, R3, 0xff, RZ, 0xc0, !PT ;  /* 0x000000ff03037812 */ /* 0x000fca00078ec0ff */
[----:B------:R-:W-:-:S04]  /*0560*/  IMAD.IADD R9, R3, 0x1, R6 ;  /* 0x0000000103097824 */ /* 0x000fc800078e0206 */
        /* <DEDUP_REMOVED lines=11> */
[CCC-:B------:R-:W-:Y:S01]  /*0620*/  FFMA.RM R6, R10.reuse, R8.reuse, R7.reuse ;  /* 0x000000080a067223 */ /* 0x1c0fe20000004007 */
        /* <DEDUP_REMOVED lines=16> */
[----:B------:R-:W-:-:S05]  /*0730*/  LOP3.LUT R3, R3, R6, RZ, 0xc0, !PT ;  /* 0x0000000603037212 */ /* 0x000fca00078ec0ff */
[----:B------:R-:W-:-:S05]  /*0740*/  IMAD.IADD R3, R8, 0x1, R3 ;  /* 0x0000000108037824 */ /* 0x000fca00078e0203 */
[----:B------:R-:W-:Y:S01]  /*0750*/  LOP3.LUT R0, R3, R0, RZ, 0xfc, !PT ;  /* 0x0000000003007212 */ /* 0x000fe200078efcff */
[----:B------:R-:W-:Y:S06]  /*0760*/  BRA `(.L_x_48) ;  /* 0x0000000000107947 */ /* 0x000fec0003800000 */
.L_x_47:
[----:B------:R-:W-:-:S04]  /*0770*/  LOP3.LUT R0, R0, 0x80000000, RZ, 0xc0, !PT ;  /* 0x8000000000007812 */ /* 0x000fc800078ec0ff */
[----:B------:R-:W-:Y:S01]  /*0780*/  LOP3.LUT R0, R0, 0x7f800000, RZ, 0xfc, !PT ;  /* 0x7f80000000007812 */ /* 0x000fe200078efcff */
[----:B------:R-:W-:Y:S06]  /*0790*/  BRA `(.L_x_48) ;  /* 0x0000000000047947 */ /* 0x000fec0003800000 */
.L_x_46:
[----:B------:R-:W-:-:S07]  /*07a0*/  IMAD R0, R6, 0x800000, R0 ;  /* 0x0080000006007824 */ /* 0x000fce00078e0200 */
.L_x_48:
[----:B------:R-:W-:Y:S05]  /*07b0*/  BSYNC.RECONVERGENT B2 ;  /* 0x0000000000027941 */ /* 0x000fea0003800200 */
.L_x_45:
[----:B------:R-:W-:Y:S05]  /*07c0*/  BRA `(.L_x_49) ;  /* 0x0000000000207947 */ /* 0x000fea0003800000 */
.L_x_44:
[----:B------:R-:W-:-:S04]  /*07d0*/  LOP3.LUT R0, R8, 0x80000000, R7, 0x48, !PT ;  /* 0x8000000008007812 */ /* 0x000fc800078e4807 */
[----:B------:R-:W-:Y:S01]  /*07e0*/  LOP3.LUT R0, R0, 0x7f800000, RZ, 0xfc, !PT ;  /* 0x7f80000000007812 */ /* 0x000fe200078efcff */
[----:B------:R-:W-:Y:S06]  /*07f0*/  BRA `(.L_x_49) ;  /* 0x0000000000147947 */ /* 0x000fec0003800000 */
.L_x_43:
[----:B------:R-:W-:Y:S01]  /*0800*/  LOP3.LUT R0, R8, 0x80000000, R7, 0x48, !PT ;  /* 0x8000000008007812 */ /* 0x000fe200078e4807 */
[----:B------:R-:W-:Y:S06]  /*0810*/  BRA `(.L_x_49) ;  /* 0x00000000000c7947 */ /* 0x000fec0003800000 */
.L_x_42:
[----:B------:R-:W0:Y:S01]  /*0820*/  MUFU.RSQ R0, -QNAN ;  /* 0xffc0000000007908 */ /* 0x000e220000001400 */
[----:B------:R-:W-:Y:S05]  /*0830*/  BRA `(.L_x_49) ;  /* 0x0000000000047947 */ /* 0x000fea0003800000 */
.L_x_41:
[----:B------:R-:W-:-:S07]  /*0840*/  FADD.FTZ R0, R0, R3 ;  /* 0x0000000300007221 */ /* 0x000fce0000010000 */
.L_x_49:
[----:B------:R-:W-:Y:S05]  /*0850*/  BSYNC.RECONVERGENT B1 ;  /* 0x0000000000017941 */ /* 0x000fea0003800200 */
.L_x_39:
[----:B------:R-:W-:-:S04]  /*0860*/  IMAD.MOV.U32 R5, RZ, RZ, 0x0 ;  /* 0x00000000ff057424 */ /* 0x000fc800078e00ff */
[----:B0-----:R-:W-:Y:S05]  /*0870*/  RET.REL.NODEC R4 `(elementwise_div_f32) ;  /* 0xfffffff404e07950 */ /* 0x001fea0003c3ffff */
.L_x_50:
        /* <DEDUP_REMOVED lines=16> */
.L_x_56:


//--------------------- .text.elementwise_mul_f32 --------------------------
	.section	.text.elementwise_mul_f32,"ax",@progbits
	.align	128
        .global         elementwise_mul_f32
        .type           elementwise_mul_f32,@function
        .size           elementwise_mul_f32,(.L_x_63 - elementwise_mul_f32)
        .other          elementwise_mul_f32,@"STO_CUDA_ENTRY STV_DEFAULT"
elementwise_mul_f32:
.text.elementwise_mul_f32:
        /* <DEDUP_REMOVED lines=10> */
[----:B------:R-:W2:Y:S08]  /*00a0*/  LDC.64 R4, c[0x0][0x388] ;  /* 0x0000e200ff047b82 */ /* 0x000eb00000000a00 */
[----:B------:R-:W3:Y:S01]  /*00b0*/  LDC.64 R6, c[0x0][0x390] ;  /* 0x0000e400ff067b82 */ /* 0x000ee20000000a00 */
[----:B0-----:R-:W-:-:S06]  /*00c0*/  IMAD.WIDE R2, R9, 0x4, R2 ;  /* 0x0000000409027825 */ /* 0x001fcc00078e0202 */
[----:B-1----:R-:W4:Y:S01]  /*00d0*/  LDG.E R2, desc[UR4][R2.64] ;  /* 0x0000000402027981 */ /* 0x002f22000c1e1900 */
[----:B--2---:R-:W-:-:S06]  /*00e0*/  IMAD.WIDE R4, R9, 0x4, R4 ;  /* 0x0000000409047825 */ /* 0x004fcc00078e0204 */
[----:B------:R-:W4:Y:S01]  /*00f0*/  LDG.E R5, desc[UR4][R4.64] ;  /* 0x0000000404057981 */ /* 0x000f22000c1e1900 */
[----:B---3--:R-:W-:-:S04]  /*0100*/  IMAD.WIDE R6, R9, 0x4, R6 ;  /* 0x0000000409067825 */ /* 0x008fc800078e0206 */
[----:B----4-:R-:W-:-:S05]  /*0110*/  FMUL R9, R2, R5 ;  /* 0x0000000502097220 */ /* 0x010fca0000400000 */
[----:B------:R-:W-:Y:S01]  /*0120*/  STG.E desc[UR4][R6.64], R9 ;  /* 0x0000000906007986 */ /* 0x000fe2000c101904 */
[----:B------:R-:W-:Y:S05]  /*0130*/  EXIT ;  /* 0x000000000000794d */ /* 0x000fea0003800000 */
.L_x_51:
        /* <DEDUP_REMOVED lines=12> */
.L_x_63:


//--------------------- .text.elementwise_sub_f32 --------------------------
	.section	.text.elementwise_sub_f32,"ax",@progbits
	.align	128
        .global         elementwise_sub_f32
        .type           elementwise_sub_f32,@function
        .size           elementwise_sub_f32,(.L_x_64 - elementwise_sub_f32)
        .other          elementwise_sub_f32,@"STO_CUDA_ENTRY STV_DEFAULT"
elementwise_sub_f32:
.text.elementwise_sub_f32:
        /* <DEDUP_REMOVED lines=17> */
[----:B----4-:R-:W-:-:S05]  /*0110*/  FADD R9, R2, -R5 ;  /* 0x8000000502097221 */ /* 0x010fca0000000000 */
[----:B------:R-:W-:Y:S01]  /*0120*/  STG.E desc[UR4][R6.64], R9 ;  /* 0x0000000906007986 */ /* 0x000fe2000c101904 */
[----:B------:R-:W-:Y:S05]  /*0130*/  EXIT ;  /* 0x000000000000794d */ /* 0x000fea0003800000 */
.L_x_52:
        /* <DEDUP_REMOVED lines=12> */
.L_x_64:


//--------------------- .text.elementwise_add_f32 --------------------------
	.section	.text.elementwise_add_f32,"ax",@progbits
	.align	128
        .global         elementwise_add_f32
        .type           elementwise_add_f32,@function
        .size           elementwise_add_f32,(.L_x_65 - elementwise_add_f32)
        .other          elementwise_add_f32,@"STO_CUDA_ENTRY STV_DEFAULT"
elementwise_add_f32:
.text.elementwise_add_f32:
        /* <DEDUP_REMOVED lines=17> */
[----:B----4-:R-:W-:-:S05]  /*0110*/  FADD R9, R2, R5 ;  /* 0x0000000502097221 */ /* 0x010fca0000000000 */
[----:B------:R-:W-:Y:S01]  /*0120*/  STG.E desc[UR4][R6.64], R9 ;  /* 0x0000000906007986 */ /* 0x000fe2000c101904 */
[----:B------:R-:W-:Y:S05]  /*0130*/  EXIT ;  /* 0x000000000000794d */ /* 0x000fea0003800000 */
.L_x_53:
        /* <DEDUP_REMOVED lines=12> */
.L_x_65:


//--------------------- .nv.shared.conv3d_f32     --------------------------
	.section	.nv.shared.conv3d_f32,"aw",@nobits
	.sectionflags	@""
	.align	16
	.zero		1024


//--------------------- .nv.shared.reserved.0     --------------------------
	.section	.nv.shared.reserved.0,"aw",@nobits
	.weak		__nv_reservedSMEM_offset_0_alias
	.size		__nv_reservedSMEM_offset_0_alias, 0, 64
	.other		__nv_reservedSMEM_offset_0_alias,@"STO_CUDA_RESERVED_SHARED STV_DEFAULT"
__nv_reservedSMEM_offset_0_alias:
	.zero		0
	.zero		64


//--------------------- .nv.shared.reduce_sum_f32 --------------------------
	.section	.nv.shared.reduce_sum_f32,"aw",@nobits
	.sectionflags	@""
	.align	16
	.zero		1024


//--------------------- .nv.shared.relu_f32       --------------------------
	.section	.nv.shared.relu_f32,"aw",@nobits
	.sectionflags	@""
	.align	16
	.zero		1024


//--------------------- .nv.shared.batch_normalize_f32 --------------------------
	.section	.nv.shared.batch_normalize_f32,"aw",@nobits
	.sectionflags	@""
	.align	16
	.zero		1024


//--------------------- .nv.shared.matmul_f32     --------------------------
	.section	.nv.shared.matmul_f32,"aw",@nobits
	.sectionflags	@""
	.align	16
	.zero		1024


//--------------------- .nv.shared.elementwise_div_f32 --------------------------
	.section	.nv.shared.elementwise_div_f32,"aw",@nobits
	.sectionflags	@""
	.align	16
	.zero		1024


//--------------------- .nv.shared.elementwise_mul_f32 --------------------------
	.section	.nv.shared.elementwise_mul_f32,"aw",@nobits
	.sectionflags	@""
	.align	16
	.zero		1024


//--------------------- .nv.shared.elementwise_sub_f32 --------------------------
	.section	.nv.shared.elementwise_sub_f32,"aw",@nobits
	.sectionflags	@""
	.align	16
	.zero		1024


//--------------------- .nv.shared.elementwise_add_f32 --------------------------
	.section	.nv.shared.elementwise_add_f32,"aw",@nobits
	.sectionflags	@""
	.align	16
	.zero		1024


//--------------------- .nv.constant0.conv3d_f32  --------------------------
	.section	.nv.constant0.conv3d_f32,"a",@progbits
	.sectionflags	@""
	.align	4
.nv.constant0.conv3d_f32:
	.zero		1008


//--------------------- .nv.constant0.reduce_sum_f32 --------------------------
	.section	.nv.constant0.reduce_sum_f32,"a",@progbits
	.sectionflags	@""
	.align	4
.nv.constant0.reduce_sum_f32:
	.zero		916


//--------------------- .nv.constant0.relu_f32    --------------------------
	.section	.nv.constant0.relu_f32,"a",@progbits
	.sectionflags	@""
	.align	4
.nv.constant0.relu_f32:
	.zero		916


//--------------------- .nv.constant0.batch_normalize_f32 --------------------------
	.section	.nv.constant0.batch_normalize_f32,"a",@progbits
	.sectionflags	@""
	.align	4
.nv.constant0.batch_normalize_f32:
	.zero		936


//--------------------- .nv.constant0.matmul_f32  --------------------------
	.section	.nv.constant0.matmul_f32,"a",@progbits
	.sectionflags	@""
	.align	4
.nv.constant0.matmul_f32:
	.zero		932


//--------------------- .nv.constant0.elementwise_div_f32 --------------------------
	.section	.nv.constant0.elementwise_div_f32,"a",@progbits
	.sectionflags	@""
	.align	4
.nv.constant0.elementwise_div_f32:
	.zero		924


//--------------------- .nv.constant0.elementwise_mul_f32 --------------------------
	.section	.nv.constant0.elementwise_mul_f32,"a",@progbits
	.sectionflags	@""
	.align	4
.nv.constant0.elementwise_mul_f32:
	.zero		924


//--------------------- .nv.constant0.elementwise_sub_f32 --------------------------
	.section	.nv.constant0.elementwise_sub_f32,"a",@progbits
	.sectionflags	@""
	.align	4
.nv.constant0.elementwise_sub_f32:
	.zero		924


//--------------------- .nv.constant0.elementwise_add_f32 --------------------------
	.section	.nv.constant0.elementwise_add_f32,"a",@progbits
	.sectionflags	@""
	.align	4
.nv.constant0.elementwise_add_f32:
	.zero		924


//--------------------- SYMBOLS --------------------------

	.type		.nv.reservedSmem.offset0,@object
	.size		.nv.reservedSmem.offset0,0x4
	.type		.nv.reservedSmem.cap,@object
	.size		.nv.reservedSmem.cap,0x4
